// auto-generated by cutlass_sweep.gemm — config: {"arch": "sm_90", "cluster_m": 2, "cluster_n": 4, "dtype": "int8", "dtype_b": "int8", "layout": "nt", "stages": 0, "tile_k": 128, "tile_m": 64, "tile_n": 256}
#include "cutlass/cutlass.h"
#include "cutlass/gemm/collective/collective_builder.hpp"
#include "cutlass/gemm/device/gemm_universal_adapter.h"
#include "cutlass/gemm/kernel/gemm_universal.hpp"
#include "cutlass/epilogue/collective/collective_builder.hpp"

using ElemA = int8_t;
using ElemB = int8_t;
using ElemCD = int8_t;
using Acc  = int32_t;
using TileShape    = cute::Shape<cute::_64, cute::_256, cute::_128>;
using ClusterShape = cute::Shape<cute::_2, cute::_4, cute::_1>;

using CollectiveEpilogue = typename cutlass::epilogue::collective::CollectiveBuilder<
    cutlass::arch::Sm90, cutlass::arch::OpClassTensorOp,
    TileShape, ClusterShape,
    cutlass::epilogue::collective::EpilogueTileAuto,
    Acc, Acc,
    ElemCD, cutlass::layout::RowMajor, 128 / cutlass::sizeof_bits<ElemCD>::value,
    ElemCD, cutlass::layout::RowMajor, 128 / cutlass::sizeof_bits<ElemCD>::value,
    cutlass::epilogue::collective::EpilogueScheduleAuto
  >::CollectiveOp;

using CollectiveMainloop = typename cutlass::gemm::collective::CollectiveBuilder<
    cutlass::arch::Sm90, cutlass::arch::OpClassTensorOp,
    ElemA, cutlass::layout::RowMajor, 128 / cutlass::sizeof_bits<ElemA>::value,
    ElemB, cutlass::layout::ColumnMajor, 128 / cutlass::sizeof_bits<ElemB>::value,
    Acc,
    TileShape, ClusterShape,
    cutlass::gemm::collective::StageCountAutoCarveout<static_cast<int>(sizeof(typename CollectiveEpilogue::SharedStorage))>,
    cutlass::gemm::collective::KernelScheduleAuto
  >::CollectiveOp;

using GemmKernel = cutlass::gemm::kernel::GemmUniversal<
    cute::Shape<int,int,int,int>,
    CollectiveMainloop,
    CollectiveEpilogue
>;
using Gemm = cutlass::gemm::device::GemmUniversalAdapter<GemmKernel>;

// Force the device kernel symbol into the cubin without needing a host main.
auto* _anchor = &cutlass::device_kernel<GemmKernel>;


// ===== COMPILED SASS (sm_90a) =====

	.target	sm_90a

	.elftype	@"ET_EXEC"


//--------------------- .note.nv.tkinfo           --------------------------
	.section	.note.nv.tkinfo,"",@"SHT_NOTE"
	.sectionflags	@"SHF_NOTE_NV_TKINFO"
	.tkinfo
        /*0018*/ 	.word	0x00000002
        /*0030*/ 	.string	""
        /*0030*/ 	.string	"ptxas"
        /*0030*/ 	.string	"Cuda compilation tools, release 13.0, V13.0.88"
        /*0030*/ 	.string	"Build cuda_13.0.r13.0/compiler.36424714_0"
        /*0030*/ 	.string	"-arch sm_90a -m 64 "



//--------------------- .note.nv.cuinfo           --------------------------
	.section	.note.nv.cuinfo,"",@"SHT_NOTE"
	.sectionflags	@"SHF_NOTE_NV_CUINFO"
        /*0018*/ 	.short	0x0002
        /*001a*/ 	.short	0x005a
        /*001c*/ 	.short	0x0082
	.zero		2


//--------------------- .nv.info                  --------------------------
	.section	.nv.info,"",@"SHT_CUDA_INFO"
	.align	4


	//----- nvinfo : EIATTR_REGCOUNT
	.align		4
        /*0000*/ 	.byte	0x04, 0x2f
        /*0002*/ 	.short	(.L_15 - .L_14)
	.align		4
.L_14:
        /*0004*/ 	.word	index@(_ZN7cutlass13device_kernelINS_4gemm6kernel13GemmUniversalIN4cute5tupleIJiiiiEEENS1_10collective13CollectiveMmaINS1_34MainloopSm90TmaGmmaWarpSpecializedILi5ENS5_IJNS4_1CILi2EEENSA_ILi4EEENSA_ILi1EEEEEENS1_32KernelTmaWarpSpecializedPingpongEEENS5_IJNSA_ILi64EEENSA_ILi256EEENSA_ILi128EEEEEEaNS5_IJlSD_lEEEaSL_NS4_8TiledMMAINS4_8MMA_AtomIJNS4_4SM904GMMA27MMA_64x256x32_S32S8S8_SS_TNEEEENS4_6LayoutINS5_IJSD_SD_SD_EEENS5_IJNSA_ILi0EEESU_SU_EEEEENS5_IJNS4_10UnderscoreESX_SX_EEEEENS4_23SM90_TMA_LOAD_MULTICASTENS4_14ComposedLayoutINS4_7SwizzleILi3ELi4ELi3EEENS4_18smem_ptr_flag_bitsILi8EEENSS_INS5_IJNSA_ILi8EEESJ_EEENS5_IJSJ_SD_EEEEEEEvNS4_8identityES10_S1A_vS1B_EENS_8epilogue10collective6detail29Sm90TmaWarpSpecializedAdapterINS1E_15DefaultEpilogueIaSL_SL_NS1D_6thread17LinearCombinationIaLi1EiiLNS1I_9ScaleType4KindE0ELNS_15FloatRoundStyleE2EaEENS1_15EpilogueDefaultEEEEEvvEEEEvNT_6ParamsE)
        /*0008*/ 	.word	0x000000a8


	//----- nvinfo : EIATTR_FRAME_SIZE
	.align		4
.L_15:
        /*000c*/ 	.byte	0x04, 0x11
        /*000e*/ 	.short	(.L_17 - .L_16)
	.align		4
.L_16:
        /*0010*/ 	.word	index@(_ZN7cutlass13device_kernelINS_4gemm6kernel13GemmUniversalIN4cute5tupleIJiiiiEEENS1_10collective13CollectiveMmaINS1_34MainloopSm90TmaGmmaWarpSpecializedILi5ENS5_IJNS4_1CILi2EEENSA_ILi4EEENSA_ILi1EEEEEENS1_32KernelTmaWarpSpecializedPingpongEEENS5_IJNSA_ILi64EEENSA_ILi256EEENSA_ILi128EEEEEEaNS5_IJlSD_lEEEaSL_NS4_8TiledMMAINS4_8MMA_AtomIJNS4_4SM904GMMA27MMA_64x256x32_S32S8S8_SS_TNEEEENS4_6LayoutINS5_IJSD_SD_SD_EEENS5_IJNSA_ILi0EEESU_SU_EEEEENS5_IJNS4_10UnderscoreESX_SX_EEEEENS4_23SM90_TMA_LOAD_MULTICASTENS4_14ComposedLayoutINS4_7SwizzleILi3ELi4ELi3EEENS4_18smem_ptr_flag_bitsILi8EEENSS_INS5_IJNSA_ILi8EEESJ_EEENS5_IJSJ_SD_EEEEEEEvNS4_8identityES10_S1A_vS1B_EENS_8epilogue10collective6detail29Sm90TmaWarpSpecializedAdapterINS1E_15DefaultEpilogueIaSL_SL_NS1D_6thread17LinearCombinationIaLi1EiiLNS1I_9ScaleType4KindE0ELNS_15FloatRoundStyleE2EaEENS1_15EpilogueDefaultEEEEEvvEEEEvNT_6ParamsE)
        /*0014*/ 	.word	0x00000008


	//----- nvinfo : EIATTR_MIN_STACK_SIZE
	.align		4
.L_17:
        /*0018*/ 	.byte	0x04, 0x12
        /*001a*/ 	.short	(.L_19 - .L_18)
	.align		4
.L_18:
        /*001c*/ 	.word	index@(_ZN7cutlass13device_kernelINS_4gemm6kernel13GemmUniversalIN4cute5tupleIJiiiiEEENS1_10collective13CollectiveMmaINS1_34MainloopSm90TmaGmmaWarpSpecializedILi5ENS5_IJNS4_1CILi2EEENSA_ILi4EEENSA_ILi1EEEEEENS1_32KernelTmaWarpSpecializedPingpongEEENS5_IJNSA_ILi64EEENSA_ILi256EEENSA_ILi128EEEEEEaNS5_IJlSD_lEEEaSL_NS4_8TiledMMAINS4_8MMA_AtomIJNS4_4SM904GMMA27MMA_64x256x32_S32S8S8_SS_TNEEEENS4_6LayoutINS5_IJSD_SD_SD_EEENS5_IJNSA_ILi0EEESU_SU_EEEEENS5_IJNS4_10UnderscoreESX_SX_EEEEENS4_23SM90_TMA_LOAD_MULTICASTENS4_14ComposedLayoutINS4_7SwizzleILi3ELi4ELi3EEENS4_18smem_ptr_flag_bitsILi8EEENSS_INS5_IJNSA_ILi8EEESJ_EEENS5_IJSJ_SD_EEEEEEEvNS4_8identityES10_S1A_vS1B_EENS_8epilogue10collective6detail29Sm90TmaWarpSpecializedAdapterINS1E_15DefaultEpilogueIaSL_SL_NS1D_6thread17LinearCombinationIaLi1EiiLNS1I_9ScaleType4KindE0ELNS_15FloatRoundStyleE2EaEENS1_15EpilogueDefaultEEEEEvvEEEEvNT_6ParamsE)
        /*0020*/ 	.word	0x00000008
.L_19:


//--------------------- .nv.compat                --------------------------
	.section	.nv.compat,"",@"SHT_CUDA_COMPAT_INFO"
	.align	4
        /*0000*/ 	.byte	0x02, 0x09, 0x01, 0x00, 0x02, 0x02, 0x04, 0x00, 0x02, 0x05, 0x05, 0x00, 0x03, 0x07, 0x01, 0x01
        /*0010*/ 	.byte	0x02, 0x03, 0x01, 0x00, 0x02, 0x06, 0x01, 0x00, 0x04, 0x0b, 0x08, 0x00, 0x00, 0x00, 0x00, 0x00
        /*0020*/ 	.byte	0x00, 0x00, 0x00, 0x00


//--------------------- .nv.info._ZN7cutlass13device_kernelINS_4gemm6kernel13GemmUniversalIN4cute5tupleIJiiiiEEENS1_10collective13CollectiveMmaINS1_34MainloopSm90TmaGmmaWarpSpecializedILi5ENS5_IJNS4_1CILi2EEENSA_ILi4EEENSA_ILi1EEEEEENS1_32KernelTmaWarpSpecializedPingpongEEENS5_IJNSA_ILi64EEENSA_ILi256EEENSA_ILi128EEEEEEaNS5_IJlSD_lEEEaSL_NS4_8TiledMMAINS4_8MMA_AtomIJNS4_4SM904GMMA27MMA_64x256x32_S32S8S8_SS_TNEEEENS4_6LayoutINS5_IJSD_SD_SD_EEENS5_IJNSA_ILi0EEESU_SU_EEEEENS5_IJNS4_10UnderscoreESX_SX_EEEEENS4_23SM90_TMA_LOAD_MULTICASTENS4_14ComposedLayoutINS4_7SwizzleILi3ELi4ELi3EEENS4_18smem_ptr_flag_bitsILi8EEENSS_INS5_IJNSA_ILi8EEESJ_EEENS5_IJSJ_SD_EEEEEEEvNS4_8identityES10_S1A_vS1B_EENS_8epilogue10collective6detail29Sm90TmaWarpSpecializedAdapterINS1E_15DefaultEpilogueIaSL_SL_NS1D_6thread17LinearCombinationIaLi1EiiLNS1I_9ScaleType4KindE0ELNS_15FloatRoundStyleE2EaEENS1_15EpilogueDefaultEEEEEvvEEEEvNT_6ParamsE --------------------------
	.section	.nv.info._ZN7cutlass13device_kernelINS_4gemm6kernel13GemmUniversalIN4cute5tupleIJiiiiEEENS1_10collective13CollectiveMmaINS1_34MainloopSm90TmaGmmaWarpSpecializedILi5ENS5_IJNS4_1CILi2EEENSA_ILi4EEENSA_ILi1EEEEEENS1_32KernelTmaWarpSpecializedPingpongEEENS5_IJNSA_ILi64EEENSA_ILi256EEENSA_ILi128EEEEEEaNS5_IJlSD_lEEEaSL_NS4_8TiledMMAINS4_8MMA_AtomIJNS4_4SM904GMMA27MMA_64x256x32_S32S8S8_SS_TNEEEENS4_6LayoutINS5_IJSD_SD_SD_EEENS5_IJNSA_ILi0EEESU_SU_EEEEENS5_IJNS4_10UnderscoreESX_SX_EEEEENS4_23SM90_TMA_LOAD_MULTICASTENS4_14ComposedLayoutINS4_7SwizzleILi3ELi4ELi3EEENS4_18smem_ptr_flag_bitsILi8EEENSS_INS5_IJNSA_ILi8EEESJ_EEENS5_IJSJ_SD_EEEEEEEvNS4_8identityES10_S1A_vS1B_EENS_8epilogue10collective6detail29Sm90TmaWarpSpecializedAdapterINS1E_15DefaultEpilogueIaSL_SL_NS1D_6thread17LinearCombinationIaLi1EiiLNS1I_9ScaleType4KindE0ELNS_15FloatRoundStyleE2EaEENS1_15EpilogueDefaultEEEEEvvEEEEvNT_6ParamsE,"",@"SHT_CUDA_INFO"
	.sectionflags	@""
	.align	4


	//----- nvinfo : EIATTR_CUDA_API_VERSION
	.align		4
        /*0000*/ 	.byte	0x04, 0x37
        /*0002*/ 	.short	(.L_21 - .L_20)
.L_20:
        /*0004*/ 	.word	0x00000082


	//----- nvinfo : EIATTR_KPARAM_INFO
	.align		4
.L_21:
        /*0008*/ 	.byte	0x04, 0x17
        /*000a*/ 	.short	(.L_23 - .L_22)
.L_22:
        /*000c*/ 	.word	0x00000000
        /*0010*/ 	.short	0x0000
        /*0012*/ 	.short	0x0070
        /*0014*/ 	.byte	0x00, 0xf0, 0x01, 0x10


	//----- nvinfo : EIATTR_SPARSE_MMA_MASK
	.align		4
.L_23:
        /*0018*/ 	.byte	0x03, 0x50
        /*001a*/ 	.short	0x0000


	//----- nvinfo : EIATTR_MAXREG_COUNT
	.align		4
        /*001c*/ 	.byte	0x03, 0x1b
        /*001e*/ 	.short	0x00a8


	//----- nvinfo : EIATTR_NUM_BARRIERS
	.align		4
        /*0020*/ 	.byte	0x02, 0x4c
        /*0022*/ 	.byte	0x01
	.zero		1


	//----- nvinfo : EIATTR_EXTERNS
	.align		4
        /*0024*/ 	.byte	0x04, 0x0f
        /*0026*/ 	.short	(.L_25 - .L_24)


	//   ....[0]....
	.align		4
.L_24:
        /*0028*/ 	.word	index@(__assertfail)


	//----- nvinfo : EIATTR_ANNOTATIONS
	.align		4
.L_25:
        /*002c*/ 	.byte	0x04, 0x55
        /*002e*/ 	.short	(.L_27 - .L_26)


	//   ....[0]....
.L_26:
        /*0030*/ 	.word	0x00000001
        /*0034*/ 	.byte	0xd0, 0x0d, 0x00, 0x00, 0x01, 0x00, 0x00, 0x00, 0xc0, 0x85, 0x00, 0x00, 0x01, 0x00, 0x00, 0x00
        /*0044*/ 	.byte	0x30, 0x93, 0x00, 0x00


	//----- nvinfo : EIATTR_MERCURY_ISA_VERSION
	.align		4
.L_27:
        /*0048*/ 	.byte	0x03, 0x5f
        /*004a*/ 	.short	0x0101


	//----- nvinfo : EIATTR_INT_WARP_WIDE_INSTR_OFFSETS
	.align		4
        /*004c*/ 	.byte	0x04, 0x31
        /*004e*/ 	.short	(.L_29 - .L_28)


	//   ....[0]....
.L_28:
        /*0050*/ 	.word	0x00000530


	//   ....[1]....
        /*0054*/ 	.word	0x000005b0


	//   ....[2]....
        /*0058*/ 	.word	0x000006b0


	//   ....[3]....
        /*005c*/ 	.word	0x000006c0


	//   ....[4]....
        /*0060*/ 	.word	0x000006e0


	//   ....[5]....
        /*0064*/ 	.word	0x00000780


	//   ....[6]....
        /*0068*/ 	.word	0x00000790


	//   ....[7]....
        /*006c*/ 	.word	0x000007e0


	//   ....[8]....
        /*0070*/ 	.word	0x00002040


	//----- nvinfo : EIATTR_COOP_GROUP_MASK_REGIDS
	.align		4
.L_29:
        /*0074*/ 	.byte	0x04, 0x29
        /*0076*/ 	.short	(.L_31 - .L_30)


	//   ....[0]....
.L_30:
        /*0078*/ 	.word	0xffffffff


	//   ....[1]....
        /*007c*/ 	.word	0xffffffff


	//   ....[2]....
        /*0080*/ 	.word	0xffffffff


	//   ....[3]....
        /*0084*/ 	.word	0xffffffff


	//   ....[4]....
        /*0088*/ 	.word	0xffffffff


	//   ....[5]....
        /*008c*/ 	.word	0xffffffff


	//   ....[6]....
        /*0090*/ 	.word	0xffffffff


	//----- nvinfo : EIATTR_COOP_GROUP_INSTR_OFFSETS
	.align		4
.L_31:
        /*0094*/ 	.byte	0x04, 0x28
        /*0096*/ 	.short	(.L_33 - .L_32)


	//   ....[0]....
.L_32:
        /*0098*/ 	.word	0x00000070


	//   ....[1]....
        /*009c*/ 	.word	0x00000080


	//   ....[2]....
        /*00a0*/ 	.word	0x00000140


	//   ....[3]....
        /*00a4*/ 	.word	0x00000310


	//   ....[4]....
        /*00a8*/ 	.word	0x00000350


	//   ....[5]....
        /*00ac*/ 	.word	0x000007d0


	//   ....[6]....
        /*00b0*/ 	.word	0x00000970


	//----- nvinfo : EIATTR_REG_RECONFIG
	.align		4
.L_33:
        /*00b4*/ 	.byte	0x01, 0x54
	.zero		2


	//----- nvinfo : EIATTR_SYSCALL_OFFSETS
	.align		4
        /*00b8*/ 	.byte	0x04, 0x46
        /*00ba*/ 	.short	(.L_35 - .L_34)


	//   ....[0]....
.L_34:
        /*00bc*/ 	.word	0x000017f0


	//----- nvinfo : EIATTR_MBARRIER_INSTR_OFFSETS
	.align		4
.L_35:
        /*00c0*/ 	.byte	0x04, 0x39
        /*00c2*/ 	.short	(.L_37 - .L_36)


	//   ....[0]....
.L_36:
        /*00c4*/ 	.word	0x00000260
        /*00c8*/ 	.word	0x000000ff
        /*00cc*/ 	.word	0x00000000
        /*00d0*/ 	.short	0x0100
        /*00d2*/ 	.byte	0x08
	.zero		1


	//   ....[1]....
        /*00d4*/ 	.word	0x00000270
        /*00d8*/ 	.word	0x000000ff
        /*00dc*/ 	.word	0x00000028
        /*00e0*/ 	.short	0x0100
        /*00e2*/ 	.byte	0x08
	.zero		1


	//   ....[2]....
        /*00e4*/ 	.word	0x00000280
        /*00e8*/ 	.word	0x000000ff
        /*00ec*/ 	.word	0x00000008
        /*00f0*/ 	.short	0x0100
        /*00f2*/ 	.byte	0x08
	.zero		1


	//   ....[3]....
        /*00f4*/ 	.word	0x00000290
        /*00f8*/ 	.word	0x000000ff
        /*00fc*/ 	.word	0x00000030
        /*0100*/ 	.short	0x0100
        /*0102*/ 	.byte	0x08
	.zero		1


	//   ....[4]....
        /*0104*/ 	.word	0x000002a0
        /*0108*/ 	.word	0x000000ff
        /*010c*/ 	.word	0x00000010
        /*0110*/ 	.short	0x0100
        /*0112*/ 	.byte	0x08
	.zero		1


	//   ....[5]....
        /*0114*/ 	.word	0x000002b0
        /*0118*/ 	.word	0x000000ff
        /*011c*/ 	.word	0x00000038
        /*0120*/ 	.short	0x0100
        /*0122*/ 	.byte	0x08
	.zero		1


	//   ....[6]....
        /*0124*/ 	.word	0x000002c0
        /*0128*/ 	.word	0x000000ff
        /*012c*/ 	.word	0x00000018
        /*0130*/ 	.short	0x0100
        /*0132*/ 	.byte	0x08
	.zero		1


	//   ....[7]....
        /*0134*/ 	.word	0x000002d0
        /*0138*/ 	.word	0x000000ff
        /*013c*/ 	.word	0x00000040
        /*0140*/ 	.short	0x0100
        /*0142*/ 	.byte	0x08
	.zero		1


	//   ....[8]....
        /*0144*/ 	.word	0x000002e0
        /*0148*/ 	.word	0x000000ff
        /*014c*/ 	.word	0x00000020
        /*0150*/ 	.short	0x0100
        /*0152*/ 	.byte	0x08
	.zero		1


	//   ....[9]....
        /*0154*/ 	.word	0x000002f0
        /*0158*/ 	.word	0x000000ff
        /*015c*/ 	.word	0x00000048
        /*0160*/ 	.short	0x0100
        /*0162*/ 	.byte	0x08
	.zero		1


	//   ....[10]....
        /*0164*/ 	.word	0x00000810
        /*0168*/ 	.word	0x000000ff
        /*016c*/ 	.word	0x00000080
        /*0170*/ 	.short	0x0100
        /*0172*/ 	.byte	0x08
	.zero		1


	//   ....[11]....
        /*0174*/ 	.word	0x000008a0
        /*0178*/ 	.word	0x000000ff
        /*017c*/ 	.word	0x00000088
        /*0180*/ 	.short	0x0100
        /*0182*/ 	.byte	0x08
	.zero		1


	//   ....[12]....
        /*0184*/ 	.word	0x000008f0
        /*0188*/ 	.word	0x000000ff
        /*018c*/ 	.word	0x00000060
        /*0190*/ 	.short	0x0100
        /*0192*/ 	.byte	0x09
	.zero		1


	//   ....[13]....
        /*0194*/ 	.word	0x00000900
        /*0198*/ 	.word	0x000000ff
        /*019c*/ 	.word	0x00000068
        /*01a0*/ 	.short	0x0100
        /*01a2*/ 	.byte	0x09
	.zero		1


	//   ....[14]....
        /*01a4*/ 	.word	0x00000910
        /*01a8*/ 	.word	0x000000ff
        /*01ac*/ 	.word	0x00000070
        /*01b0*/ 	.short	0x0100
        /*01b2*/ 	.byte	0x09
	.zero		1


	//   ....[15]....
        /*01b4*/ 	.word	0x00000920
        /*01b8*/ 	.word	0x000000ff
        /*01bc*/ 	.word	0x00000078
        /*01c0*/ 	.short	0x0100
        /*01c2*/ 	.byte	0x09
	.zero		1


	//   ....[16]....
        /*01c4*/ 	.word	0x000016d0
        /*01c8*/ 	.word	0x0000009f
        /*01cc*/ 	.word	0x00000000
        /*01d0*/ 	.short	0x010a
        /*01d2*/ 	.byte	0x2a
	.zero		1


	//   ....[17]....
        /*01d4*/ 	.word	0x00001880
        /*01d8*/ 	.word	0x00000003
        /*01dc*/ 	.word	0x00000000
        /*01e0*/ 	.short	0x010a
        /*01e2*/ 	.byte	0x3f
	.zero		1


	//   ....[18]....
        /*01e4*/ 	.word	0x000018e0
        /*01e8*/ 	.word	0x00000003
        /*01ec*/ 	.word	0x00000000
        /*01f0*/ 	.short	0x010a
        /*01f2*/ 	.byte	0x3f
	.zero		1


	//   ....[19]....
        /*01f4*/ 	.word	0x00001c40
        /*01f8*/ 	.word	0x000000ff
        /*01fc*/ 	.word	0x00000000
        /*0200*/ 	.short	0x010a
        /*0202*/ 	.byte	0x04
	.zero		1


	//   ....[20]....
        /*0204*/ 	.word	0x00001c80
        /*0208*/ 	.word	0x000000ff
        /*020c*/ 	.word	0x00000000
        /*0210*/ 	.short	0x010a
        /*0212*/ 	.byte	0x04
	.zero		1


	//   ....[21]....
        /*0214*/ 	.word	0x00001ee0
        /*0218*/ 	.word	0x00000004
        /*021c*/ 	.word	0x00000000
        /*0220*/ 	.short	0x0101
        /*0222*/ 	.byte	0x3f
	.zero		1


	//   ....[22]....
        /*0224*/ 	.word	0x00001fe0
        /*0228*/ 	.word	0x000000a0
        /*022c*/ 	.word	0x00000000
        /*0230*/ 	.short	0x0101
        /*0232*/ 	.byte	0x2d
	.zero		1


	//   ....[23]....
        /*0234*/ 	.word	0x000020e0
        /*0238*/ 	.word	0x00000000
        /*023c*/ 	.word	0x00000000
        /*0240*/ 	.short	0x0101
        /*0242*/ 	.byte	0x3f
	.zero		1


	//   ....[24]....
        /*0244*/ 	.word	0x000021a0
        /*0248*/ 	.word	0x0000009f
        /*024c*/ 	.word	0x00000010
        /*0250*/ 	.short	0x010a
        /*0252*/ 	.byte	0x2a
	.zero		1


	//   ....[25]....
        /*0254*/ 	.word	0x000085e0
        /*0258*/ 	.word	0x000000a2
        /*025c*/ 	.word	0x00000000
        /*0260*/ 	.short	0x0101
        /*0262*/ 	.byte	0x2d
	.zero		1


	//   ....[26]....
        /*0264*/ 	.word	0x00009080
        /*0268*/ 	.word	0x0000000a
        /*026c*/ 	.word	0x00000028
        /*0270*/ 	.short	0x010a
        /*0272*/ 	.byte	0x3f
	.zero		1


	//   ....[27]....
        /*0274*/ 	.word	0x00009440
        /*0278*/ 	.word	0x00000005
        /*027c*/ 	.word	0x00000088
        /*0280*/ 	.short	0x0101
        /*0282*/ 	.byte	0x3f
	.zero		1


	//   ....[28]....
        /*0284*/ 	.word	0x00009bc0
        /*0288*/ 	.word	0x00000009
        /*028c*/ 	.word	0x00000000
        /*0290*/ 	.short	0x010a
        /*0292*/ 	.byte	0x3f
	.zero		1


	//   ....[29]....
        /*0294*/ 	.word	0x00009c40
        /*0298*/ 	.word	0x00000008
        /*029c*/ 	.word	0x00000000
        /*02a0*/ 	.short	0x010a
        /*02a2*/ 	.byte	0x3f
	.zero		1


	//   ....[30]....
        /*02a4*/ 	.word	0x00009cd0
        /*02a8*/ 	.word	0x00000009
        /*02ac*/ 	.word	0x00000000
        /*02b0*/ 	.short	0x010a
        /*02b2*/ 	.byte	0x3f
	.zero		1


	//   ....[31]....
        /*02b4*/ 	.word	0x00009d60
        /*02b8*/ 	.word	0x00000006
        /*02bc*/ 	.word	0x00000000
        /*02c0*/ 	.short	0x010a
        /*02c2*/ 	.byte	0x3f
	.zero		1


	//   ....[32]....
        /*02c4*/ 	.word	0x00009df0
        /*02c8*/ 	.word	0x00000003
        /*02cc*/ 	.word	0x00000000
        /*02d0*/ 	.short	0x010a
        /*02d2*/ 	.byte	0x3f
	.zero		1


	//   ....[33]....
        /*02d4*/ 	.word	0x00009e50
        /*02d8*/ 	.word	0x000000a1
        /*02dc*/ 	.word	0x00000000
        /*02e0*/ 	.short	0x010a
        /*02e2*/ 	.byte	0x3f
	.zero		1


	//   ....[34]....
        /*02e4*/ 	.word	0x00009ea0
        /*02e8*/ 	.word	0x00000003
        /*02ec*/ 	.word	0x00000000
        /*02f0*/ 	.short	0x010a
        /*02f2*/ 	.byte	0x3f
	.zero		1


	//   ....[35]....
        /*02f4*/ 	.word	0x00009f00
        /*02f8*/ 	.word	0x00000005
        /*02fc*/ 	.word	0x00000000
        /*0300*/ 	.short	0x010a
        /*0302*/ 	.byte	0x3f
	.zero		1


	//   ....[36]....
        /*0304*/ 	.word	0x00009f50
        /*0308*/ 	.word	0x000000a1
        /*030c*/ 	.word	0x00000010
        /*0310*/ 	.short	0x010a
        /*0312*/ 	.byte	0x3f
	.zero		1


	//   ....[37]....
        /*0314*/ 	.word	0x0000a020
        /*0318*/ 	.word	0x0000000a
        /*031c*/ 	.word	0x00000028
        /*0320*/ 	.short	0x010a
        /*0322*/ 	.byte	0x3f
	.zero		1


	//   ....[38]....
        /*0324*/ 	.word	0x0000a0f0
        /*0328*/ 	.word	0x00000009
        /*032c*/ 	.word	0x00000000
        /*0330*/ 	.short	0x010a
        /*0332*/ 	.byte	0x3f
	.zero		1


	//   ....[39]....
        /*0334*/ 	.word	0x0000a140
        /*0338*/ 	.word	0x00000008
        /*033c*/ 	.word	0x00000000
        /*0340*/ 	.short	0x010a
        /*0342*/ 	.byte	0x3f
	.zero		1


	//   ....[40]....
        /*0344*/ 	.word	0x0000a190
        /*0348*/ 	.word	0x00000009
        /*034c*/ 	.word	0x00000000
        /*0350*/ 	.short	0x010a
        /*0352*/ 	.byte	0x3f
	.zero		1


	//   ....[41]....
        /*0354*/ 	.word	0x0000a1e0
        /*0358*/ 	.word	0x00000006
        /*035c*/ 	.word	0x00000000
        /*0360*/ 	.short	0x010a
        /*0362*/ 	.byte	0x3f
	.zero		1


	//----- nvinfo : EIATTR_NUM_MBARRIERS
	.align		4
.L_37:
        /*0364*/ 	.byte	0x03, 0x38
        /*0366*/ 	.short	0x0010


	//----- nvinfo : EIATTR_EXIT_INSTR_OFFSETS
	.align		4
        /*0368*/ 	.byte	0x04, 0x1c
        /*036a*/ 	.short	(.L_39 - .L_38)


	//   ....[0]....
.L_38:
        /*036c*/ 	.word	0x00001410


	//   ....[1]....
        /*0370*/ 	.word	0x00001470


	//   ....[2]....
        /*0374*/ 	.word	0x00008c70


	//   ....[3]....
        /*0378*/ 	.word	0x00008ca0


	//   ....[4]....
        /*037c*/ 	.word	0x00009e40


	//----- nvinfo : EIATTR_MAX_THREADS
	.align		4
.L_39:
        /*0380*/ 	.byte	0x04, 0x05
        /*0382*/ 	.short	(.L_41 - .L_40)
.L_40:
        /*0384*/ 	.word	0x00000180
        /*0388*/ 	.word	0x00000001
        /*038c*/ 	.word	0x00000001


	//----- nvinfo : EIATTR_CRS_STACK_SIZE
	.align		4
.L_41:
        /*0390*/ 	.byte	0x04, 0x1e
        /*0392*/ 	.short	(.L_43 - .L_42)
.L_42:
        /*0394*/ 	.word	0x00000000


	//----- nvinfo : EIATTR_CBANK_PARAM_SIZE
	.align		4
.L_43:
        /*0398*/ 	.byte	0x03, 0x19
        /*039a*/ 	.short	0x0470


	//----- nvinfo : EIATTR_PARAM_CBANK
	.align		4
        /*039c*/ 	.byte	0x04, 0x0a
        /*039e*/ 	.short	(.L_45 - .L_44)
	.align		4
.L_44:
        /*03a0*/ 	.word	index@(.nv.constant0._ZN7cutlass13device_kernelINS_4gemm6kernel13GemmUniversalIN4cute5tupleIJiiiiEEENS1_10collective13CollectiveMmaINS1_34MainloopSm90TmaGmmaWarpSpecializedILi5ENS5_IJNS4_1CILi2EEENSA_ILi4EEENSA_ILi1EEEEEENS1_32KernelTmaWarpSpecializedPingpongEEENS5_IJNSA_ILi64EEENSA_ILi256EEENSA_ILi128EEEEEEaNS5_IJlSD_lEEEaSL_NS4_8TiledMMAINS4_8MMA_AtomIJNS4_4SM904GMMA27MMA_64x256x32_S32S8S8_SS_TNEEEENS4_6LayoutINS5_IJSD_SD_SD_EEENS5_IJNSA_ILi0EEESU_SU_EEEEENS5_IJNS4_10UnderscoreESX_SX_EEEEENS4_23SM90_TMA_LOAD_MULTICASTENS4_14ComposedLayoutINS4_7SwizzleILi3ELi4ELi3EEENS4_18smem_ptr_flag_bitsILi8EEENSS_INS5_IJNSA_ILi8EEESJ_EEENS5_IJSJ_SD_EEEEEEEvNS4_8identityES10_S1A_vS1B_EENS_8epilogue10collective6detail29Sm90TmaWarpSpecializedAdapterINS1E_15DefaultEpilogueIaSL_SL_NS1D_6thread17LinearCombinationIaLi1EiiLNS1I_9ScaleType4KindE0ELNS_15FloatRoundStyleE2EaEENS1_15EpilogueDefaultEEEEEvvEEEEvNT_6ParamsE)
        /*03a4*/ 	.short	0x0210
        /*03a6*/ 	.short	0x0470


	//----- nvinfo : EIATTR_SW_WAR
	.align		4
.L_45:
        /*03a8*/ 	.byte	0x04, 0x36
        /*03aa*/ 	.short	(.L_47 - .L_46)
.L_46:
        /*03ac*/ 	.word	0x00000008
.L_47:


//--------------------- .nv.callgraph             --------------------------
	.section	.nv.callgraph,"",@"SHT_CUDA_CALLGRAPH"
	.align	4
	.sectionentsize	8
	.align		4
        /*0000*/ 	.word	0x00000000
	.align		4
        /*0004*/ 	.word	0xffffffff
	.align		4
        /*0008*/ 	.word	index@(_ZN7cutlass13device_kernelINS_4gemm6kernel13GemmUniversalIN4cute5tupleIJiiiiEEENS1_10collective13CollectiveMmaINS1_34MainloopSm90TmaGmmaWarpSpecializedILi5ENS5_IJNS4_1CILi2EEENSA_ILi4EEENSA_ILi1EEEEEENS1_32KernelTmaWarpSpecializedPingpongEEENS5_IJNSA_ILi64EEENSA_ILi256EEENSA_ILi128EEEEEEaNS5_IJlSD_lEEEaSL_NS4_8TiledMMAINS4_8MMA_AtomIJNS4_4SM904GMMA27MMA_64x256x32_S32S8S8_SS_TNEEEENS4_6LayoutINS5_IJSD_SD_SD_EEENS5_IJNSA_ILi0EEESU_SU_EEEEENS5_IJNS4_10UnderscoreESX_SX_EEEEENS4_23SM90_TMA_LOAD_MULTICASTENS4_14ComposedLayoutINS4_7SwizzleILi3ELi4ELi3EEENS4_18smem_ptr_flag_bitsILi8EEENSS_INS5_IJNSA_ILi8EEESJ_EEENS5_IJSJ_SD_EEEEEEEvNS4_8identityES10_S1A_vS1B_EENS_8epilogue10collective6detail29Sm90TmaWarpSpecializedAdapterINS1E_15DefaultEpilogueIaSL_SL_NS1D_6thread17LinearCombinationIaLi1EiiLNS1I_9ScaleType4KindE0ELNS_15FloatRoundStyleE2EaEENS1_15EpilogueDefaultEEEEEvvEEEEvNT_6ParamsE)
	.align		4
        /*000c*/ 	.word	index@(__assertfail)
	.align		4
        /*0010*/ 	.word	0x00000000
	.align		4
        /*0014*/ 	.word	0xfffffffe
	.align		4
        /*0018*/ 	.word	0x00000000
	.align		4
        /*001c*/ 	.word	0xfffffffd
	.align		4
        /*0020*/ 	.word	0x00000000
	.align		4
        /*0024*/ 	.word	0xfffffffc


//--------------------- .nv.constant4             --------------------------
	.section	.nv.constant4,"a",@progbits
	.align	8
	.align		8
.nv.constant4:
        /*0000*/ 	.dword	__assertfail
	.align		8
        /*0008*/ 	.dword	__unnamed_1
	.align		8
        /*0010*/ 	.dword	_ZN40_INTERNAL_ec7ab0cb_4_k_cu_d25ac27a_157214cuda3std3__45__cpo5beginE
	.align		8
        /*0018*/ 	.dword	_ZN40_INTERNAL_ec7ab0cb_4_k_cu_d25ac27a_157214cuda3std3__45__cpo3endE
	.align		8
        /*0020*/ 	.dword	_ZN40_INTERNAL_ec7ab0cb_4_k_cu_d25ac27a_157214cuda3std3__45__cpo6cbeginE
	.align		8
        /*0028*/ 	.dword	_ZN40_INTERNAL_ec7ab0cb_4_k_cu_d25ac27a_157214cuda3std3__45__cpo4cendE
	.align		8
        /*0030*/ 	.dword	_ZN40_INTERNAL_ec7ab0cb_4_k_cu_d25ac27a_157214cuda3std3__442_GLOBAL__N__ec7ab0cb_4_k_cu_d25ac27a_157216ignoreE
	.align		8
        /*0038*/ 	.dword	_ZN40_INTERNAL_ec7ab0cb_4_k_cu_d25ac27a_157214cuda3std3__419piecewise_constructE
	.align		8
        /*0040*/ 	.dword	_ZN40_INTERNAL_ec7ab0cb_4_k_cu_d25ac27a_157214cuda3std3__48in_placeE
	.align		8
        /*0048*/ 	.dword	_ZN40_INTERNAL_ec7ab0cb_4_k_cu_d25ac27a_157214cuda3std6ranges3__45__cpo4swapE
	.align		8
        /*0050*/ 	.dword	_ZN40_INTERNAL_ec7ab0cb_4_k_cu_d25ac27a_157214cuda3std6ranges3__45__cpo9iter_moveE
	.align		8
        /*0058*/ 	.dword	_ZN40_INTERNAL_ec7ab0cb_4_k_cu_d25ac27a_157214cute7productE
	.align		8
        /*0060*/ 	.dword	_ZN40_INTERNAL_ec7ab0cb_4_k_cu_d25ac27a_157214cute1_E
	.align		8
        /*0068*/ 	.dword	$str$22
	.align		8
        /*0070*/ 	.dword	$str$23


//--------------------- .text._ZN7cutlass13device_kernelINS_4gemm6kernel13GemmUniversalIN4cute5tupleIJiiiiEEENS1_10collective13CollectiveMmaINS1_34MainloopSm90TmaGmmaWarpSpecializedILi5ENS5_IJNS4_1CILi2EEENSA_ILi4EEENSA_ILi1EEEEEENS1_32KernelTmaWarpSpecializedPingpongEEENS5_IJNSA_ILi64EEENSA_ILi256EEENSA_ILi128EEEEEEaNS5_IJlSD_lEEEaSL_NS4_8TiledMMAINS4_8MMA_AtomIJNS4_4SM904GMMA27MMA_64x256x32_S32S8S8_SS_TNEEEENS4_6LayoutINS5_IJSD_SD_SD_EEENS5_IJNSA_ILi0EEESU_SU_EEEEENS5_IJNS4_10UnderscoreESX_SX_EEEEENS4_23SM90_TMA_LOAD_MULTICASTENS4_14ComposedLayoutINS4_7SwizzleILi3ELi4ELi3EEENS4_18smem_ptr_flag_bitsILi8EEENSS_INS5_IJNSA_ILi8EEESJ_EEENS5_IJSJ_SD_EEEEEEEvNS4_8identityES10_S1A_vS1B_EENS_8epilogue10collective6detail29Sm90TmaWarpSpecializedAdapterINS1E_15DefaultEpilogueIaSL_SL_NS1D_6thread17LinearCombinationIaLi1EiiLNS1I_9ScaleType4KindE0ELNS_15FloatRoundStyleE2EaEENS1_15EpilogueDefaultEEEEEvvEEEEvNT_6ParamsE --------------------------
	.section	.text._ZN7cutlass13device_kernelINS_4gemm6kernel13GemmUniversalIN4cute5tupleIJiiiiEEENS1_10collective13CollectiveMmaINS1_34MainloopSm90TmaGmmaWarpSpecializedILi5ENS5_IJNS4_1CILi2EEENSA_ILi4EEENSA_ILi1EEEEEENS1_32KernelTmaWarpSpecializedPingpongEEENS5_IJNSA_ILi64EEENSA_ILi256EEENSA_ILi128EEEEEEaNS5_IJlSD_lEEEaSL_NS4_8TiledMMAINS4_8MMA_AtomIJNS4_4SM904GMMA27MMA_64x256x32_S32S8S8_SS_TNEEEENS4_6LayoutINS5_IJSD_SD_SD_EEENS5_IJNSA_ILi0EEESU_SU_EEEEENS5_IJNS4_10UnderscoreESX_SX_EEEEENS4_23SM90_TMA_LOAD_MULTICASTENS4_14ComposedLayoutINS4_7SwizzleILi3ELi4ELi3EEENS4_18smem_ptr_flag_bitsILi8EEENSS_INS5_IJNSA_ILi8EEESJ_EEENS5_IJSJ_SD_EEEEEEEvNS4_8identityES10_S1A_vS1B_EENS_8epilogue10collective6detail29Sm90TmaWarpSpecializedAdapterINS1E_15DefaultEpilogueIaSL_SL_NS1D_6thread17LinearCombinationIaLi1EiiLNS1I_9ScaleType4KindE0ELNS_15FloatRoundStyleE2EaEENS1_15EpilogueDefaultEEEEEvvEEEEvNT_6ParamsE,"ax",@progbits
	.align	128
.text._ZN7cutlass13device_kernelINS_4gemm6kernel13GemmUniversalIN4cute5tupleIJiiiiEEENS1_10collective13CollectiveMmaINS1_34MainloopSm90TmaGmmaWarpSpecializedILi5ENS5_IJNS4_1CILi2EEENSA_ILi4EEENSA_ILi1EEEEEENS1_32KernelTmaWarpSpecializedPingpongEEENS5_IJNSA_ILi64EEENSA_ILi256EEENSA_ILi128EEEEEEaNS5_IJlSD_lEEEaSL_NS4_8TiledMMAINS4_8MMA_AtomIJNS4_4SM904GMMA27MMA_64x256x32_S32S8S8_SS_TNEEEENS4_6LayoutINS5_IJSD_SD_SD_EEENS5_IJNSA_ILi0EEESU_SU_EEEEENS5_IJNS4_10UnderscoreESX_SX_EEEEENS4_23SM90_TMA_LOAD_MULTICASTENS4_14ComposedLayoutINS4_7SwizzleILi3ELi4ELi3EEENS4_18smem_ptr_flag_bitsILi8EEENSS_INS5_IJNSA_ILi8EEESJ_EEENS5_IJSJ_SD_EEEEEEEvNS4_8identityES10_S1A_vS1B_EENS_8epilogue10collective6detail29Sm90TmaWarpSpecializedAdapterINS1E_15DefaultEpilogueIaSL_SL_NS1D_6thread17LinearCombinationIaLi1EiiLNS1I_9ScaleType4KindE0ELNS_15FloatRoundStyleE2EaEENS1_15EpilogueDefaultEEEEEvvEEEEvNT_6ParamsE:
        .type           _ZN7cutlass13device_kernelINS_4gemm6kernel13GemmUniversalIN4cute5tupleIJiiiiEEENS1_10collective13CollectiveMmaINS1_34MainloopSm90TmaGmmaWarpSpecializedILi5ENS5_IJNS4_1CILi2EEENSA_ILi4EEENSA_ILi1EEEEEENS1_32KernelTmaWarpSpecializedPingpongEEENS5_IJNSA_ILi64EEENSA_ILi256EEENSA_ILi128EEEEEEaNS5_IJlSD_lEEEaSL_NS4_8TiledMMAINS4_8MMA_AtomIJNS4_4SM904GMMA27MMA_64x256x32_S32S8S8_SS_TNEEEENS4_6LayoutINS5_IJSD_SD_SD_EEENS5_IJNSA_ILi0EEESU_SU_EEEEENS5_IJNS4_10UnderscoreESX_SX_EEEEENS4_23SM90_TMA_LOAD_MULTICASTENS4_14ComposedLayoutINS4_7SwizzleILi3ELi4ELi3EEENS4_18smem_ptr_flag_bitsILi8EEENSS_INS5_IJNSA_ILi8EEESJ_EEENS5_IJSJ_SD_EEEEEEEvNS4_8identityES10_S1A_vS1B_EENS_8epilogue10collective6detail29Sm90TmaWarpSpecializedAdapterINS1E_15DefaultEpilogueIaSL_SL_NS1D_6thread17LinearCombinationIaLi1EiiLNS1I_9ScaleType4KindE0ELNS_15FloatRoundStyleE2EaEENS1_15EpilogueDefaultEEEEEvvEEEEvNT_6ParamsE,@function
        .size           _ZN7cutlass13device_kernelINS_4gemm6kernel13GemmUniversalIN4cute5tupleIJiiiiEEENS1_10collective13CollectiveMmaINS1_34MainloopSm90TmaGmmaWarpSpecializedILi5ENS5_IJNS4_1CILi2EEENSA_ILi4EEENSA_ILi1EEEEEENS1_32KernelTmaWarpSpecializedPingpongEEENS5_IJNSA_ILi64EEENSA_ILi256EEENSA_ILi128EEEEEEaNS5_IJlSD_lEEEaSL_NS4_8TiledMMAINS4_8MMA_AtomIJNS4_4SM904GMMA27MMA_64x256x32_S32S8S8_SS_TNEEEENS4_6LayoutINS5_IJSD_SD_SD_EEENS5_IJNSA_ILi0EEESU_SU_EEEEENS5_IJNS4_10UnderscoreESX_SX_EEEEENS4_23SM90_TMA_LOAD_MULTICASTENS4_14ComposedLayoutINS4_7SwizzleILi3ELi4ELi3EEENS4_18smem_ptr_flag_bitsILi8EEENSS_INS5_IJNSA_ILi8EEESJ_EEENS5_IJSJ_SD_EEEEEEEvNS4_8identityES10_S1A_vS1B_EENS_8epilogue10collective6detail29Sm90TmaWarpSpecializedAdapterINS1E_15DefaultEpilogueIaSL_SL_NS1D_6thread17LinearCombinationIaLi1EiiLNS1I_9ScaleType4KindE0ELNS_15FloatRoundStyleE2EaEENS1_15EpilogueDefaultEEEEEvvEEEEvNT_6ParamsE,(.L_x_335 - _ZN7cutlass13device_kernelINS_4gemm6kernel13GemmUniversalIN4cute5tupleIJiiiiEEENS1_10collective13CollectiveMmaINS1_34MainloopSm90TmaGmmaWarpSpecializedILi5ENS5_IJNS4_1CILi2EEENSA_ILi4EEENSA_ILi1EEEEEENS1_32KernelTmaWarpSpecializedPingpongEEENS5_IJNSA_ILi64EEENSA_ILi256EEENSA_ILi128EEEEEEaNS5_IJlSD_lEEEaSL_NS4_8TiledMMAINS4_8MMA_AtomIJNS4_4SM904GMMA27MMA_64x256x32_S32S8S8_SS_TNEEEENS4_6LayoutINS5_IJSD_SD_SD_EEENS5_IJNSA_ILi0EEESU_SU_EEEEENS5_IJNS4_10UnderscoreESX_SX_EEEEENS4_23SM90_TMA_LOAD_MULTICASTENS4_14ComposedLayoutINS4_7SwizzleILi3ELi4ELi3EEENS4_18smem_ptr_flag_bitsILi8EEENSS_INS5_IJNSA_ILi8EEESJ_EEENS5_IJSJ_SD_EEEEEEEvNS4_8identityES10_S1A_vS1B_EENS_8epilogue10collective6detail29Sm90TmaWarpSpecializedAdapterINS1E_15DefaultEpilogueIaSL_SL_NS1D_6thread17LinearCombinationIaLi1EiiLNS1I_9ScaleType4KindE0ELNS_15FloatRoundStyleE2EaEENS1_15EpilogueDefaultEEEEEvvEEEEvNT_6ParamsE)
        .other          _ZN7cutlass13device_kernelINS_4gemm6kernel13GemmUniversalIN4cute5tupleIJiiiiEEENS1_10collective13CollectiveMmaINS1_34MainloopSm90TmaGmmaWarpSpecializedILi5ENS5_IJNS4_1CILi2EEENSA_ILi4EEENSA_ILi1EEEEEENS1_32KernelTmaWarpSpecializedPingpongEEENS5_IJNSA_ILi64EEENSA_ILi256EEENSA_ILi128EEEEEEaNS5_IJlSD_lEEEaSL_NS4_8TiledMMAINS4_8MMA_AtomIJNS4_4SM904GMMA27MMA_64x256x32_S32S8S8_SS_TNEEEENS4_6LayoutINS5_IJSD_SD_SD_EEENS5_IJNSA_ILi0EEESU_SU_EEEEENS5_IJNS4_10UnderscoreESX_SX_EEEEENS4_23SM90_TMA_LOAD_MULTICASTENS4_14ComposedLayoutINS4_7SwizzleILi3ELi4ELi3EEENS4_18smem_ptr_flag_bitsILi8EEENSS_INS5_IJNSA_ILi8EEESJ_EEENS5_IJSJ_SD_EEEEEEEvNS4_8identityES10_S1A_vS1B_EENS_8epilogue10collective6detail29Sm90TmaWarpSpecializedAdapterINS1E_15DefaultEpilogueIaSL_SL_NS1D_6thread17LinearCombinationIaLi1EiiLNS1I_9ScaleType4KindE0ELNS_15FloatRoundStyleE2EaEENS1_15EpilogueDefaultEEEEEvvEEEEvNT_6ParamsE,@"STO_CUDA_ENTRY STV_DEFAULT"
_ZN7cutlass13device_kernelINS_4gemm6kernel13GemmUniversalIN4cute5tupleIJiiiiEEENS1_10collective13CollectiveMmaINS1_34MainloopSm90TmaGmmaWarpSpecializedILi5ENS5_IJNS4_1CILi2EEENSA_ILi4EEENSA_ILi1EEEEEENS1_32KernelTmaWarpSpecializedPingpongEEENS5_IJNSA_ILi64EEENSA_ILi256EEENSA_ILi128EEEEEEaNS5_IJlSD_lEEEaSL_NS4_8TiledMMAINS4_8MMA_AtomIJNS4_4SM904GMMA27MMA_64x256x32_S32S8S8_SS_TNEEEENS4_6LayoutINS5_IJSD_SD_SD_EEENS5_IJNSA_ILi0EEESU_SU_EEEEENS5_IJNS4_10UnderscoreESX_SX_EEEEENS4_23SM90_TMA_LOAD_MULTICASTENS4_14ComposedLayoutINS4_7SwizzleILi3ELi4ELi3EEENS4_18smem_ptr_flag_bitsILi8EEENSS_INS5_IJNSA_ILi8EEESJ_EEENS5_IJSJ_SD_EEEEEEEvNS4_8identityES10_S1A_vS1B_EENS_8epilogue10collective6detail29Sm90TmaWarpSpecializedAdapterINS1E_15DefaultEpilogueIaSL_SL_NS1D_6thread17LinearCombinationIaLi1EiiLNS1I_9ScaleType4KindE0ELNS_15FloatRoundStyleE2EaEENS1_15EpilogueDefaultEEEEEvvEEEEvNT_6ParamsE:
[----:B------:R-:W0:Y:S02]  /*0000*/  LDC R1, c[0x0][0x28] ;  /* 0x00000a00ff017b82 */ /* 0x000e240000000800 */
[----:B0-----:R-:W-:Y:S01]  /*0010*/  VIADD R1, R1, 0xfffffff8 ;  /* 0xfffffff801017836 */ /* 0x001fe20000000000 */
[----:B------:R-:W0:Y:S01]  /*0020*/  S2R R4, SR_TID.X ;  /* 0x0000000000047919 */ /* 0x000e220000002100 */
[----:B------:R-:W-:Y:S01]  /*0030*/  ELECT P0, URZ, PT ;  /* 0x00000000003f782f */ /* 0x000fe20003800000 */
[----:B------:R-:W-:Y:S01]  /*0040*/  BSSY B0, `(.L_x_0) ;  /* 0x000000f000007945 */ /* 0x000fe20003800000 */
[--C-:B0-----:R-:W-:Y:S02]  /*0050*/  SHF.R.U32.HI R2, RZ, 0x5, R4.reuse ;  /* 0x00000005ff027819 */ /* 0x101fe40000011604 */
[----:B------:R-:W-:-:S03]  /*0060*/  SHF.R.U32.HI R7, RZ, 0x7, R4 ;  /* 0x00000007ff077819 */ /* 0x000fc60000011604 */
[----:B------:R-:W0:Y:S04]  /*0070*/  SHFL.IDX PT, R5, R2, RZ, 0x1f ;  /* 0x00001fff02057589 */ /* 0x000e2800000e0000 */
[----:B------:R1:W2:Y:S01]  /*0080*/  SHFL.IDX PT, R10, R7, RZ, 0x1f ;  /* 0x00001fff070a7589 */ /* 0x0002a200000e0000 */
[----:B0-----:R-:W-:-:S13]  /*0090*/  ISETP.NE.OR P0, PT, R5, RZ, !P0 ;  /* 0x000000ff0500720c */ /* 0x001fda0004705670 */
[----:B-12---:R-:W-:Y:S05]  /*00a0*/  @P0 BRA `(.L_x_1) ;  /* 0x0000000000200947 */ /* 0x006fea0003800000 */
[----:B------:R-:W-:Y:S02]  /*00b0*/  ULDC.64 UR4, c[0x0][0x198] ;  /* 0x0000660000047ab9 */ /* 0x000fe40000000a00 */
[----:B------:R-:W-:Y:S02]  /*00c0*/  UIADD3 UR6, UP0, UR4, 0xf0, URZ ;  /* 0x000000f004067890 */ /* 0x000fe4000ff1e03f */
[----:B------:R-:W-:Y:S02]  /*00d0*/  UIADD3 UR4, UP1, UR4, 0x1f0, URZ ;  /* 0x000001f004047890 */ /* 0x000fe4000ff3e03f */
[----:B------:R-:W-:Y:S02]  /*00e0*/  UIADD3.X UR7, URZ, UR5, URZ, UP0, !UPT ;  /* 0x000000053f077290 */ /* 0x000fe400087fe43f */
[----:B------:R-:W-:-:S07]  /*00f0*/  UIADD3.X UR5, URZ, UR5, URZ, UP1, !UPT ;  /* 0x000000053f057290 */ /* 0x000fce0008ffe43f */
[----:B------:R0:W-:Y:S02]  /*0100*/  UTMACCTL.PF [UR6] ;  /* 0x00000000060079b9 */ /* 0x0001e40008040000 */
[----:B------:R0:W-:Y:S02]  /*0110*/  UTMACCTL.PF [UR4] ;  /* 0x00000000040079b9 */ /* 0x0001e40008040000 */
[----:B0-----:R-:W-:Y:S01]  /*0120*/  NOP ;  /* 0x0000000000007918 */ /* 0x001fe20000000000 */
.L_x_1:
[----:B------:R-:W-:Y:S05]  /*0130*/  BSYNC B0 ;  /* 0x0000000000007941 */ /* 0x000fea0003800000 */
.L_x_0:
[----:B------:R-:W0:Y:S01]  /*0140*/  SHFL.IDX PT, R8, R2, RZ, 0x1f ;  /* 0x00001fff02087589 */ /* 0x000e2200000e0000 */
[----:B------:R-:W-:-:S04]  /*0150*/  SHF.R.S32.HI R3, RZ, 0x1f, R4 ;  /* 0x0000001fff037819 */ /* 0x000fc80000011404 */
[----:B------:R-:W-:Y:S02]  /*0160*/  LEA.HI R3, R3, R4, RZ, 0x7 ;  /* 0x0000000403037211 */ /* 0x000fe400078f38ff */
[----:B0-----:R-:W-:-:S13]  /*0170*/  ISETP.NE.AND P0, PT, R8, RZ, PT ;  /* 0x000000ff0800720c */ /* 0x001fda0003f05270 */
[----:B------:R-:W-:Y:S05]  /*0180*/  @P0 BRA `(.L_x_2) ;  /* 0x0000000000600947 */ /* 0x000fea0003800000 */
[----:B------:R-:W0:Y:S01]  /*0190*/  S2UR UR8, SR_CgaCtaId ;  /* 0x00000000000879c3 */ /* 0x000e220000008800 */
[----:B------:R-:W-:Y:S01]  /*01a0*/  UMOV UR4, 0x400 ;  /* 0x0000040000047882 */ /* 0x000fe20000000000 */
[----:B------:R-:W-:Y:S01]  /*01b0*/  UMOV UR5, 0x1 ;  /* 0x0000000100057882 */ /* 0x000fe20000000000 */
[----:B------:R-:W-:Y:S01]  /*01c0*/  UMOV UR6, 0x5 ;  /* 0x0000000500067882 */ /* 0x000fe20000000000 */
[----:B------:R-:W-:Y:S01]  /*01d0*/  ELECT P0, URZ, PT ;  /* 0x00000000003f782f */ /* 0x000fe20003800000 */
[----:B------:R-:W-:-:S04]  /*01e0*/  UIADD3 UR6, -UR6, 0x100000, URZ ;  /* 0x0010000006067890 */ /* 0x000fc8000fffe13f */
[----:B------:R-:W-:Y:S02]  /*01f0*/  USHF.L.U32 UR7, UR6, 0xb, URZ ;  /* 0x0000000b06077899 */ /* 0x000fe4000800063f */
[----:B------:R-:W-:Y:S02]  /*0200*/  USHF.L.U32 UR6, UR6, 0x1, URZ ;  /* 0x0000000106067899 */ /* 0x000fe4000800063f */
[----:B0-----:R-:W-:Y:S02]  /*0210*/  ULEA UR8, UR8, UR4, 0x18 ;  /* 0x0000000408087291 */ /* 0x001fe4000f8ec03f */
[----:B------:R-:W-:-:S04]  /*0220*/  UIADD3 UR4, -UR5, 0x100000, URZ ;  /* 0x0010000005047890 */ /* 0x000fc8000fffe13f */
[----:B------:R-:W-:Y:S02]  /*0230*/  USHF.L.U32 UR5, UR4, 0xb, URZ ;  /* 0x0000000b04057899 */ /* 0x000fe4000800063f */
[----:B------:R-:W-:Y:S01]  /*0240*/  USHF.L.U32 UR4, UR4, 0x1, URZ ;  /* 0x0000000104047899 */ /* 0x000fe2000800063f */
[----:B------:R-:W0:Y:S11]  /*0250*/  FENCE.VIEW.ASYNC.S ;  /* 0x00000000000073c6 */ /* 0x000e360000000000 */
[----:B0-----:R0:W1:Y:S01]  /*0260*/  SYNCS.EXCH.64 URZ, [UR8], UR4 ;  /* 0x00000004083f75b2 */ /* 0x0010620008000100 */
[----:B------:R0:W2:Y:S01]  /*0270*/  SYNCS.EXCH.64 URZ, [UR8+0x28], UR6 ;  /* 0x00002806083f75b2 */ /* 0x0000a20008000100 */
[----:B------:R0:W3:Y:S01]  /*0280*/  SYNCS.EXCH.64 URZ, [UR8+0x8], UR4 ;  /* 0x00000804083f75b2 */ /* 0x0000e20008000100 */
[----:B------:R0:W4:Y:S01]  /*0290*/  SYNCS.EXCH.64 URZ, [UR8+0x30], UR6 ;  /* 0x00003006083f75b2 */ /* 0x0001220008000100 */
[----:B------:R0:W0:Y:S01]  /*02a0*/  SYNCS.EXCH.64 URZ, [UR8+0x10], UR4 ;  /* 0x00001004083f75b2 */ /* 0x0000220008000100 */
[----:B------:R0:W0:Y:S01]  /*02b0*/  SYNCS.EXCH.64 URZ, [UR8+0x38], UR6 ;  /* 0x00003806083f75b2 */ /* 0x0000220008000100 */
[----:B------:R0:W0:Y:S01]  /*02c0*/  SYNCS.EXCH.64 URZ, [UR8+0x18], UR4 ;  /* 0x00001804083f75b2 */ /* 0x0000220008000100 */
[----:B------:R0:W0:Y:S01]  /*02d0*/  SYNCS.EXCH.64 URZ, [UR8+0x40], UR6 ;  /* 0x00004006083f75b2 */ /* 0x0000220008000100 */
[----:B------:R0:W0:Y:S01]  /*02e0*/  SYNCS.EXCH.64 URZ, [UR8+0x20], UR4 ;  /* 0x00002004083f75b2 */ /* 0x0000220008000100 */
[----:B------:R0:W0:Y:S01]  /*02f0*/  SYNCS.EXCH.64 URZ, [UR8+0x48], UR6 ;  /* 0x00004806083f75b2 */ /* 0x0000220008000100 */
[----:B------:R-:W-:Y:S01]  /*0300*/  NOP ;  /* 0x0000000000007918 */ /* 0x000fe20000000000 */
.L_x_2:
[----:B------:R-:W5:Y:S01]  /*0310*/  SHFL.IDX PT, R13, R2, RZ, 0x1f ;  /* 0x00001fff020d7589 */ /* 0x000f6200000e0000 */
[----:B------:R-:W1:Y:S01]  /*0320*/  S2UR UR12, SR_CTAID.X ;  /* 0x00000000000c79c3 */ /* 0x000e620000002500 */
[----:B------:R-:W-:Y:S02]  /*0330*/  LOP3.LUT R3, R3, 0xffffff80, RZ, 0xc0, !PT ;  /* 0xffffff8003037812 */ /* 0x000fe400078ec0ff */
[----:B------:R-:W-:Y:S01]  /*0340*/  ELECT P0, URZ, PT ;  /* 0x00000000003f782f */ /* 0x000fe20003800000 */
[----:B------:R2:W3:Y:S01]  /*0350*/  SHFL.IDX PT, R12, R2, RZ, 0x1f ;  /* 0x00001fff020c7589 */ /* 0x0004e200000e0000 */
[----:B------:R-:W-:Y:S01]  /*0360*/  ELECT P1, URZ, PT ;  /* 0x00000000003f782f */ /* 0x000fe20003820000 */
[----:B------:R-:W-:Y:S01]  /*0370*/  NOP ;  /* 0x0000000000007918 */ /* 0x000fe20000000000 */
[----:B------:R-:W-:Y:S01]  /*0380*/  IMAD.IADD R3, R4, 0x1, -R3 ;  /* 0x0000000104037824 */ /* 0x000fe200078e0a03 */
[----:B------:R-:W4:Y:S01]  /*0390*/  S2R R6, SR_CTAID.Y ;  /* 0x0000000000067919 */ /* 0x000f220000002600 */
[----:B0-----:R-:W-:Y:S01]  /*03a0*/  ULDC UR4, c[0x0][0x150] ;  /* 0x0000540000047ab9 */ /* 0x001fe20000000800 */
[----:B------:R-:W0:Y:S01]  /*03b0*/  LDC R14, c[0x0][0x144] ;  /* 0x00005100ff0e7b82 */ /* 0x000e220000000800 */
[----:B------:R-:W-:Y:S01]  /*03c0*/  UMOV UR11, 0x80 ;  /* 0x00000080000b7882 */ /* 0x000fe20000000000 */
[----:B------:R-:W-:Y:S01]  /*03d0*/  SHF.R.S32.HI R0, RZ, 0x1f, R3 ;  /* 0x0000001fff007819 */ /* 0x000fe20000011403 */
[----:B------:R-:W-:Y:S01]  /*03e0*/  NOP ;  /* 0x0000000000007918 */ /* 0x000fe20000000000 */
[C---:B------:R-:W-:Y:S01]  /*03f0*/  VIADD R35, R10.reuse, 0xffffffff ;  /* 0xffffffff0a237836 */ /* 0x040fe20000000000 */
[----:B------:R-:W-:Y:S01]  /*0400*/  ISETP.NE.AND P4, PT, R10, RZ, PT ;  /* 0x000000ff0a00720c */ /* 0x000fe20003f85270 */
[----:B------:R-:W-:Y:S01]  /*0410*/  IMAD.MOV.U32 R154, RZ, RZ, 0x1 ;  /* 0x00000001ff9a7424 */ /* 0x000fe200078e00ff */
[----:B------:R-:W-:Y:S01]  /*0420*/  LEA.HI R9, R0, R3, RZ, 0x3 ;  /* 0x0000000300097211 */ /* 0x000fe200078f18ff */
[----:B------:R-:W0:Y:S01]  /*0430*/  LDC R15, c[0x0][0x140] ;  /* 0x00005000ff0f7b82 */ /* 0x000e220000000800 */
[----:B------:R-:W-:-:S02]  /*0440*/  ISETP.GE.U32.AND P6, PT, R35, 0x2, PT ;  /* 0x000000022300780c */ /* 0x000fc40003fc6070 */
[--C-:B------:R-:W-:Y:S02]  /*0450*/  SHF.R.S32.HI R11, RZ, 0x3, R9.reuse ;  /* 0x00000003ff0b7819 */ /* 0x100fe40000011409 */
[----:B--2---:R-:W-:Y:S02]  /*0460*/  SHF.R.S32.HI R2, RZ, 0x1f, R9 ;  /* 0x0000001fff027819 */ /* 0x004fe40000011409 */
[----:B------:R-:W-:Y:S01]  /*0470*/  SHF.R.S32.HI R9, RZ, 0x1f, R8 ;  /* 0x0000001fff097819 */ /* 0x000fe20000011408 */
[----:B------:R-:W2:Y:S01]  /*0480*/  LDC R25, c[0x0][0x148] ;  /* 0x00005200ff197b82 */ /* 0x000ea20000000800 */
[----:B-----5:R-:W-:Y:S02]  /*0490*/  ISETP.NE.OR P0, PT, R13, RZ, !P0 ;  /* 0x000000ff0d00720c */ /* 0x020fe40004705670 */
[----:B-1----:R-:W-:Y:S02]  /*04a0*/  I2FP.F32.U32 R13, UR12 ;  /* 0x0000000c000d7c45 */ /* 0x002fe40008201000 */
[----:B------:R-:W-:-:S02]  /*04b0*/  LEA.HI R2, R2, R11, RZ, 0x2 ;  /* 0x0000000b02027211 */ /* 0x000fc400078f10ff */
[----:B------:R-:W-:Y:S01]  /*04c0*/  LEA.HI R9, R9, R8, RZ, 0x2 ;  /* 0x0000000809097211 */ /* 0x000fe200078f10ff */
[----:B------:R-:W-:Y:S01]  /*04d0*/  FMUL R13, R13, UR4 ;  /* 0x000000040d0d7c20 */ /* 0x000fe20008400000 */
[----:B---3--:R-:W-:Y:S01]  /*04e0*/  ISETP.NE.OR P1, PT, R12, RZ, !P1 ;  /* 0x000000ff0c00720c */ /* 0x008fe20004f25670 */
[----:B------:R-:W-:Y:S01]  /*04f0*/  ULDC UR4, c[0x0][0x154] ;  /* 0x0000550000047ab9 */ /* 0x000fe20000000800 */
[----:B------:R-:W-:Y:S02]  /*0500*/  LOP3.LUT R12, R2, 0xfffffffc, RZ, 0xc0, !PT ;  /* 0xfffffffc020c7812 */ /* 0x000fe400078ec0ff */
[----:B------:R-:W-:Y:S01]  /*0510*/  LOP3.LUT R9, R9, 0x3ffffffc, RZ, 0xc0, !PT ;  /* 0x3ffffffc09097812 */ /* 0x000fe200078ec0ff */
[----:B------:R-:W1:Y:S01]  /*0520*/  F2I.U32.TRUNC.NTZ R13, R13 ;  /* 0x0000000d000d7305 */ /* 0x000e62000020f000 */
[----:B------:R-:W-:Y:S01]  /*0530*/  VOTEU.ALL UP1, P0 ;  /* 0x00000000003f7886 */ /* 0x000fe20000020000 */
[----:B------:R-:W-:Y:S01]  /*0540*/  IMAD.IADD R12, R11, 0x1, -R12 ;  /* 0x000000010b0c7824 */ /* 0x000fe200078e0a0c */
[----:B----4-:R-:W-:Y:S01]  /*0550*/  I2FP.F32.U32 R11, R6 ;  /* 0x00000006000b7245 */ /* 0x010fe20000201000 */
[----:B------:R-:W-:Y:S01]  /*0560*/  IMAD.IADD R9, R8, 0x1, -R9 ;  /* 0x0000000108097824 */ /* 0x000fe200078e0a09 */
[----:B------:R-:W-:Y:S01]  /*0570*/  SHF.R.S32.HI R2, RZ, 0x1f, R5 ;  /* 0x0000001fff027819 */ /* 0x000fe20000011405 */
[----:B------:R-:W3:Y:S01]  /*0580*/  @!UP1 S2UR UR7, SR_CgaCtaId ;  /* 0x00000000000799c3 */ /* 0x000ee20000008800 */
[----:B------:R-:W-:Y:S01]  /*0590*/  @!UP1 UMOV UR6, 0x400 ;  /* 0x0000040000069882 */ /* 0x000fe20000000000 */
[----:B------:R-:W-:Y:S01]  /*05a0*/  IMAD R9, R9, 0x4, R12 ;  /* 0x0000000409097824 */ /* 0x000fe200078e020c */
[----:B------:R-:W-:Y:S01]  /*05b0*/  VOTEU.ALL UP2, P1 ;  /* 0x00000000003f7886 */ /* 0x000fe20000840000 */
[----:B------:R-:W-:Y:S01]  /*05c0*/  FMUL R11, R11, UR4 ;  /* 0x000000040b0b7c20 */ /* 0x000fe20008400000 */
[----:B------:R-:W-:Y:S01]  /*05d0*/  LEA.HI R2, R2, R5, RZ, 0x2 ;  /* 0x0000000502027211 */ /* 0x000fe200078f10ff */
[----:B------:R-:W-:Y:S01]  /*05e0*/  UMOV UR4, 0x20 ;  /* 0x0000002000047882 */ /* 0x000fe20000000000 */
[----:B------:R-:W-:Y:S01]  /*05f0*/  LEA.HI R8, R9, R9, RZ, 0x1 ;  /* 0x0000000909087211 */ /* 0x000fe200078f08ff */
[----:B------:R-:W4:Y:S01]  /*0600*/  @!UP2 S2UR UR10, SR_CgaCtaId ;  /* 0x00000000000aa9c3 */ /* 0x000f220000008800 */
[----:B-1----:R-:W-:Y:S01]  /*0610*/  IMAD.MOV R13, RZ, RZ, -R13 ;  /* 0x000000ffff0d7224 */ /* 0x002fe200078e0a0d */
[----:B------:R-:W1:Y:S01]  /*0620*/  F2I.U32.TRUNC.NTZ R11, R11 ;  /* 0x0000000b000b7305 */ /* 0x000e62000020f000 */
[----:B------:R-:W-:Y:S01]  /*0630*/  LOP3.LUT R8, R8, 0xfffffffe, RZ, 0xc0, !PT ;  /* 0xfffffffe08087812 */ /* 0x000fe200078ec0ff */
[----:B------:R-:W-:-:S04]  /*0640*/  @!UP1 UIADD3 UR4, -UR4, 0x100000, URZ ;  /* 0x0010000004049890 */ /* 0x000fc8000fffe13f */
[----:B------:R-:W-:Y:S02]  /*0650*/  @!UP1 USHF.L.U32 UR5, UR4, 0xb, URZ ;  /* 0x0000000b04059899 */ /* 0x000fe4000800063f */
[----:B------:R-:W-:Y:S01]  /*0660*/  @!UP1 USHF.L.U32 UR4, UR4, 0x1, URZ ;  /* 0x0000000104049899 */ /* 0x000fe2000800063f */
[----:B0-----:R-:W-:Y:S01]  /*0670*/  IMAD R21, R14, R13, UR12 ;  /* 0x0000000c0e157e24 */ /* 0x001fe2000f8e020d */
[----:B------:R-:W-:Y:S01]  /*0680*/  LOP3.LUT R2, R2, 0xfffffffc, RZ, 0xc0, !PT ;  /* 0xfffffffc02027812 */ /* 0x000fe200078ec0ff */
[----:B------:R-:W-:Y:S01]  /*0690*/  @!UP2 UMOV UR9, 0x400 ;  /* 0x000004000009a882 */ /* 0x000fe20000000000 */
[----:B------:R-:W-:Y:S01]  /*06a0*/  IMAD.IADD R8, R9, 0x1, -R8 ;  /* 0x0000000109087824 */ /* 0x000fe200078e0a08 */
[----:B------:R-:W-:Y:S01]  /*06b0*/  VOTEU.ALL UP3, P1 ;  /* 0x00000000003f7886 */ /* 0x000fe20000860000 */
[----:B------:R-:W-:Y:S01]  /*06c0*/  VOTEU.ALL UP4, P1 ;  /* 0x00000000003f7886 */ /* 0x000fe20000880000 */
[----:B------:R-:W-:Y:S01]  /*06d0*/  IMAD.IADD R5, R5, 0x1, -R2 ;  /* 0x0000000105057824 */ /* 0x000fe200078e0a02 */
[----:B------:R-:W-:Y:S01]  /*06e0*/  VOTEU.ALL UP5, P1 ;  /* 0x00000000003f7886 */ /* 0x000fe200008a0000 */
[----:B------:R-:W-:Y:S01]  /*06f0*/  ISETP.NE.AND P3, PT, R8, R21, PT ;  /* 0x000000150800720c */ /* 0x000fe20003f65270 */
[----:B------:R-:W-:Y:S01]  /*0700*/  IMAD.SHL.U32 R2, R9, 0x4, RZ ;  /* 0x0000000409027824 */ /* 0x000fe200078e00ff */
[----:B------:R-:W-:Y:S01]  /*0710*/  ISETP.EQ.U32.AND P2, PT, R15, 0x1, PT ;  /* 0x000000010f00780c */ /* 0x000fe20003f42070 */
[----:B---3--:R-:W-:Y:S01]  /*0720*/  @!UP1 ULEA UR8, UR7, UR6, 0x18 ;  /* 0x0000000607089291 */ /* 0x008fe2000f8ec03f */
[----:B-1----:R-:W-:Y:S01]  /*0730*/  IMAD.MOV R20, RZ, RZ, -R11 ;  /* 0x000000ffff147224 */ /* 0x002fe200078e0a0b */
[----:B------:R-:W-:-:S04]  /*0740*/  @!UP2 UIADD3 UR6, -UR11, 0x100000, URZ ;  /* 0x001000000b06a890 */ /* 0x000fc8000fffe13f */
[----:B------:R-:W-:Y:S02]  /*0750*/  @!UP2 USHF.L.U32 UR7, UR6, 0xb, URZ ;  /* 0x0000000b0607a899 */ /* 0x000fe4000800063f */
[----:B------:R-:W-:Y:S01]  /*0760*/  @!UP2 USHF.L.U32 UR6, UR6, 0x1, URZ ;  /* 0x000000010606a899 */ /* 0x000fe2000800063f */
[----:B------:R-:W-:Y:S01]  /*0770*/  LOP3.LUT R155, R9, 0xc, R2, 0x78, !PT ;  /* 0x0000000c099b7812 */ /* 0x000fe200078e7802 */
[----:B------:R-:W-:Y:S01]  /*0780*/  VOTEU.ALL UP0, P0 ;  /* 0x00000000003f7886 */ /* 0x000fe20000000000 */
[----:B------:R-:W-:Y:S01]  /*0790*/  VOTEU.ALL UP1, P0 ;  /* 0x00000000003f7886 */ /* 0x000fe20000020000 */
[----:B--2---:R-:W-:Y:S01]  /*07a0*/  IMAD R9, R25, R20, R6 ;  /* 0x0000001419097224 */ /* 0x004fe200078e0206 */
[----:B------:R-:W-:Y:S01]  /*07b0*/  LOP3.LUT P0, RZ, R3, 0x7, RZ, 0xc0, !PT ;  /* 0x0000000703ff7812 */ /* 0x000fe2000780c0ff */
[----:B----4-:R-:W-:Y:S01]  /*07c0*/  @!UP2 ULEA UR9, UR10, UR9, 0x18 ;  /* 0x000000090a09a291 */ /* 0x010fe2000f8ec03f */
[----:B------:R0:W1:Y:S01]  /*07d0*/  SHFL.IDX PT, R14, R7, RZ, 0x1f ;  /* 0x00001fff070e7589 */ /* 0x00006200000e0000 */
[----:B------:R-:W-:Y:S01]  /*07e0*/  VOTEU.ALL UP2, P1 ;  /* 0x00000000003f7886 */ /* 0x000fe20000840000 */
[----:B------:R-:W-:-:S02]  /*07f0*/  @P3 LEA.HI R2, R155, R155, RZ, 0x1 ;  /* 0x0000009b9b023211 */ /* 0x000fc400078f08ff */
[----:B------:R-:W2:Y:S02]  /*0800*/  FENCE.VIEW.ASYNC.S ;  /* 0x00000000000073c6 */ /* 0x000ea40000000000 */
[----:B--2---:R0:W2:Y:S01]  /*0810*/  @!UP0 SYNCS.EXCH.64 URZ, [UR8+0x80], UR4 ;  /* 0x00008004083f85b2 */ /* 0x0040a20008000100 */
[C---:B------:R-:W-:Y:S02]  /*0820*/  ISETP.NE.AND P1, PT, R5.reuse, 0x3, PT ;  /* 0x000000030500780c */ /* 0x040fe40003f25270 */
[----:B------:R-:W-:Y:S02]  /*0830*/  @P3 SHF.R.S32.HI R2, RZ, 0x1, R2 ;  /* 0x00000001ff023819 */ /* 0x000fe40000011402 */
[----:B------:R-:W-:Y:S02]  /*0840*/  ISETP.EQ.OR P1, PT, R5, RZ, !P1 ;  /* 0x000000ff0500720c */ /* 0x000fe40004f22670 */
[----:B------:R-:W-:Y:S02]  /*0850*/  @P3 ISETP.NE.AND P5, PT, R2, R9, PT ;  /* 0x000000090200320c */ /* 0x000fe40003fa5270 */
[----:B------:R-:W-:-:S02]  /*0860*/  ISETP.LT.U32.AND P0, PT, R155, 0x8, !P0 ;  /* 0x000000089b00780c */ /* 0x000fc40004701070 */
[----:B------:R-:W-:Y:S02]  /*0870*/  ISETP.EQ.AND P1, PT, R10, RZ, P1 ;  /* 0x000000ff0a00720c */ /* 0x000fe40000f22270 */
[----:B------:R-:W-:Y:S02]  /*0880*/  SEL R9, RZ, 0x1, !P0 ;  /* 0x00000001ff097807 */ /* 0x000fe40004000000 */
[----:B------:R-:W-:Y:S01]  /*0890*/  @P3 SEL R154, RZ, 0x1, P5 ;  /* 0x00000001ff9a3807 */ /* 0x000fe20002800000 */
[----:B------:R0:W3:Y:S01]  /*08a0*/  @!UP1 SYNCS.EXCH.64 URZ, [UR8+0x88], UR4 ;  /* 0x00008804083f95b2 */ /* 0x0000e20008000100 */
[----:B------:R-:W-:Y:S01]  /*08b0*/  NOP ;  /* 0x0000000000007918 */ /* 0x000fe20000000000 */
[----:B------:R-:W-:Y:S02]  /*08c0*/  SEL R16, RZ, 0x1, !P1 ;  /* 0x00000001ff107807 */ /* 0x000fe40004800000 */
[----:B------:R-:W-:Y:S02]  /*08d0*/  LOP3.LUT R154, R154, R9, RZ, 0xc0, !PT ;  /* 0x000000099a9a7212 */ /* 0x000fe400078ec0ff */
[----:B------:R-:W-:Y:S01]  /*08e0*/  SEL R16, R16, 0x2, P6 ;  /* 0x0000000210107807 */ /* 0x000fe20003000000 */
[----:B------:R0:W4:Y:S01]  /*08f0*/  @!UP2 SYNCS.EXCH.64 URZ, [UR9+0x60], UR6 ;  /* 0x00006006093fa5b2 */ /* 0x0001220008000100 */
[----:B------:R0:W0:Y:S01]  /*0900*/  @!UP3 SYNCS.EXCH.64 URZ, [UR9+0x68], UR6 ;  /* 0x00006806093fb5b2 */ /* 0x0000220008000100 */
[----:B------:R0:W0:Y:S01]  /*0910*/  @!UP4 SYNCS.EXCH.64 URZ, [UR9+0x70], UR6 ;  /* 0x00007006093fc5b2 */ /* 0x0000220008000100 */
[----:B------:R0:W0:Y:S01]  /*0920*/  @!UP5 SYNCS.EXCH.64 URZ, [UR9+0x78], UR6 ;  /* 0x00007806093fd5b2 */ /* 0x0000220008000100 */
[----:B------:R-:W-:Y:S01]  /*0930*/  NOP ;  /* 0x0000000000007918 */ /* 0x000fe20000000000 */
[----:B-12---:R-:W-:Y:S05]  /*0940*/  @!P2 BRA `(.L_x_3) ;  /* 0x000000000008a947 */ /* 0x006fea0003800000 */
[----:B0--34-:R-:W-:Y:S01]  /*0950*/  UCGABAR_ARV ;  /* 0x00000000000079c7 */ /* 0x019fe20008000000 */
[----:B------:R-:W-:Y:S05]  /*0960*/  BRA `(.L_x_4) ;  /* 0x0000000000047947 */ /* 0x000fea0003800000 */
.L_x_3:
[----:B0--34-:R-:W-:Y:S01]  /*0970*/  NOP ;  /* 0x0000000000007918 */ /* 0x019fe20000000000 */
.L_x_4:
[----:B------:R-:W-:Y:S01]  /*0980*/  ULDC.64 UR4, c[0x0][0x598] ;  /* 0x0001660000047ab9 */ /* 0x000fe20000000a00 */
[----:B------:R-:W-:Y:S01]  /*0990*/  ULDC.64 UR36, c[0x0][0x208] ;  /* 0x0000820000247ab9 */ /* 0x000fe20000000a00 */
[----:B------:R-:W-:-:S04]  /*09a0*/  ISETP.NE.U32.AND P0, PT, RZ, UR4, PT ;  /* 0x00000004ff007c0c */ /* 0x000fc8000bf05070 */
[----:B------:R-:W-:-:S13]  /*09b0*/  ISETP.NE.AND.EX P0, PT, RZ, UR5, PT, P0 ;  /* 0x00000005ff007c0c */ /* 0x000fda000bf05300 */
[----:B------:R-:W-:Y:S05]  /*09c0*/  @!P0 BRA `(.L_x_5) ;  /* 0x00000000001c8947 */ /* 0x000fea0003800000 */
[----:B------:R-:W0:Y:S02]  /*09d0*/  LDC.64 R8, c[0x0][0x598] ;  /* 0x00016600ff087b82 */ /* 0x000e240000000a00 */
[----:B0-----:R-:W2:Y:S02]  /*09e0*/  LDG.E.64 R8, desc[UR36][R8.64] ;  /* 0x0000002408087981 */ /* 0x001ea4000c1e1b00 */
[----:B--2---:R-:W-:-:S04]  /*09f0*/  ISETP.NE.U32.AND P0, PT, R8, RZ, PT ;  /* 0x000000ff0800720c */ /* 0x004fc80003f05070 */
[----:B------:R-:W-:-:S13]  /*0a00*/  ISETP.NE.AND.EX P0, PT, R9, RZ, PT, P0 ;  /* 0x000000ff0900720c */ /* 0x000fda0003f05300 */
[----:B------:R-:W-:Y:S05]  /*0a10*/  @!P0 BRA `(.L_x_5) ;  /* 0x0000000000088947 */ /* 0x000fea0003800000 */
[----:B------:R0:W5:Y:S01]  /*0a20*/  LD.E R153, desc[UR36][R8.64] ;  /* 0x0000002408997980 */ /* 0x000162000c101900 */
[----:B------:R-:W-:Y:S05]  /*0a30*/  BRA `(.L_x_6) ;  /* 0x0000000000247947 */ /* 0x000fea0003800000 */
.L_x_5:
[----:B------:R-:W-:Y:S02]  /*0a40*/  ULDC.64 UR4, c[0x0][0x588] ;  /* 0x0001620000047ab9 */ /* 0x000fe40000000a00 */
[----:B------:R-:W-:-:S04]  /*0a50*/  ISETP.NE.U32.AND P0, PT, RZ, UR4, PT ;  /* 0x00000004ff007c0c */ /* 0x000fc8000bf05070 */
[----:B------:R-:W-:-:S13]  /*0a60*/  ISETP.NE.AND.EX P0, PT, RZ, UR5, PT, P0 ;  /* 0x00000005ff007c0c */ /* 0x000fda000bf05300 */
[----:B------:R-:W-:Y:S05]  /*0a70*/  @!P0 BRA `(.L_x_7) ;  /* 0x00000000000c8947 */ /* 0x000fea0003800000 */
[----:B------:R-:W0:Y:S02]  /*0a80*/  LDC.64 R8, c[0x0][0x588] ;  /* 0x00016200ff087b82 */ /* 0x000e240000000a00 */
[----:B0-----:R1:W5:Y:S01]  /*0a90*/  LDG.E R153, desc[UR36][R8.64] ;  /* 0x0000002408997981 */ /* 0x001362000c1e1900 */
[----:B------:R-:W-:Y:S05]  /*0aa0*/  BRA `(.L_x_6) ;  /* 0x0000000000087947 */ /* 0x000fea0003800000 */
.L_x_7:
[----:B------:R-:W-:Y:S02]  /*0ab0*/  ULDC UR4, c[0x0][0x580] ;  /* 0x0001600000047ab9 */ /* 0x000fe40000000800 */
[----:B------:R-:W-:-:S07]  /*0ac0*/  IMAD.U32 R153, RZ, RZ, UR4 ;  /* 0x00000004ff997e24 */ /* 0x000fce000f8e00ff */
.L_x_6:
[----:B------:R-:W-:Y:S02]  /*0ad0*/  ULDC.64 UR4, c[0x0][0x5a0] ;  /* 0x0001680000047ab9 */ /* 0x000fe40000000a00 */
[----:B------:R-:W-:-:S04]  /*0ae0*/  ISETP.NE.U32.AND P0, PT, RZ, UR4, PT ;  /* 0x00000004ff007c0c */ /* 0x000fc8000bf05070 */
[----:B------:R-:W-:-:S13]  /*0af0*/  ISETP.NE.AND.EX P0, PT, RZ, UR5, PT, P0 ;  /* 0x00000005ff007c0c */ /* 0x000fda000bf05300 */
[----:B------:R-:W-:Y:S05]  /*0b00*/  @!P0 BRA `(.L_x_8) ;  /* 0x00000000001c8947 */ /* 0x000fea0003800000 */
[----:B01----:R-:W0:Y:S02]  /*0b10*/  LDC.64 R8, c[0x0][0x5a0] ;  /* 0x00016800ff087b82 */ /* 0x003e240000000a00 */
[----:B0-----:R-:W2:Y:S02]  /*0b20*/  LDG.E.64 R8, desc[UR36][R8.64] ;  /* 0x0000002408087981 */ /* 0x001ea4000c1e1b00 */
[----:B--2---:R-:W-:-:S04]  /*0b30*/  ISETP.NE.U32.AND P0, PT, R8, RZ, PT ;  /* 0x000000ff0800720c */ /* 0x004fc80003f05070 */
[----:B------:R-:W-:-:S13]  /*0b40*/  ISETP.NE.AND.EX P0, PT, R9, RZ, PT, P0 ;  /* 0x000000ff0900720c */ /* 0x000fda0003f05300 */
[----:B------:R-:W-:Y:S05]  /*0b50*/  @!P0 BRA `(.L_x_8) ;  /* 0x0000000000088947 */ /* 0x000fea0003800000 */
[----:B------:R0:W5:Y:S01]  /*0b60*/  LD.E R152, desc[UR36][R8.64] ;  /* 0x0000002408987980 */ /* 0x000162000c101900 */
[----:B------:R-:W-:Y:S05]  /*0b70*/  BRA `(.L_x_9) ;  /* 0x0000000000247947 */ /* 0x000fea0003800000 */
.L_x_8:
[----:B------:R-:W-:Y:S02]  /*0b80*/  ULDC.64 UR4, c[0x0][0x590] ;  /* 0x0001640000047ab9 */ /* 0x000fe40000000a00 */
[----:B------:R-:W-:-:S04]  /*0b90*/  ISETP.NE.U32.AND P0, PT, RZ, UR4, PT ;  /* 0x00000004ff007c0c */ /* 0x000fc8000bf05070 */
[----:B------:R-:W-:-:S13]  /*0ba0*/  ISETP.NE.AND.EX P0, PT, RZ, UR5, PT, P0 ;  /* 0x00000005ff007c0c */ /* 0x000fda000bf05300 */
[----:B------:R-:W-:Y:S05]  /*0bb0*/  @!P0 BRA `(.L_x_10) ;  /* 0x00000000000c8947 */ /* 0x000fea0003800000 */
[----:B01----:R-:W0:Y:S02]  /*0bc0*/  LDC.64 R8, c[0x0][0x590] ;  /* 0x00016400ff087b82 */ /* 0x003e240000000a00 */
[----:B0-----:R1:W5:Y:S01]  /*0bd0*/  LDG.E R152, desc[UR36][R8.64] ;  /* 0x0000002408987981 */ /* 0x001362000c1e1900 */
[----:B------:R-:W-:Y:S05]  /*0be0*/  BRA `(.L_x_9) ;  /* 0x0000000000087947 */ /* 0x000fea0003800000 */
.L_x_10:
[----:B------:R-:W-:Y:S02]  /*0bf0*/  ULDC UR4, c[0x0][0x584] ;  /* 0x0001610000047ab9 */ /* 0x000fe40000000800 */
[----:B------:R-:W-:-:S07]  /*0c00*/  IMAD.U32 R152, RZ, RZ, UR4 ;  /* 0x00000004ff987e24 */ /* 0x000fce000f8e00ff */
.L_x_9:
[----:B------:R-:W2:Y:S01]  /*0c10*/  LDC R2, c[0x0][0x65c] ;  /* 0x00019700ff027b82 */ /* 0x000ea20000000800 */
[----:B------:R-:W-:Y:S01]  /*0c20*/  ULDC UR6, c[0x0][0x28c] ;  /* 0x0000a30000067ab9 */ /* 0x000fe20000000800 */
[----:B------:R-:W-:Y:S01]  /*0c30*/  ISETP.NE.AND P0, PT, R10, 0x2, PT ;  /* 0x000000020a00780c */ /* 0x000fe20003f05270 */
[----:B------:R-:W-:Y:S01]  /*0c40*/  UIADD3 UR6, UR6, 0x7f, URZ ;  /* 0x0000007f06067890 */ /* 0x000fe2000fffe03f */
[----:B01----:R-:W-:Y:S01]  /*0c50*/  IMAD.U32 R8, RZ, RZ, UR12 ;  /* 0x0000000cff087e24 */ /* 0x003fe2000f8e00ff */
[----:B------:R-:W-:Y:S01]  /*0c60*/  UMOV UR38, URZ ;  /* 0x0000003f00267c82 */ /* 0x000fe20008000000 */
[----:B------:R-:W-:Y:S01]  /*0c70*/  IMAD.MOV.U32 R9, RZ, RZ, RZ ;  /* 0x000000ffff097224 */ /* 0x000fe200078e00ff */
[----:B------:R-:W-:Y:S01]  /*0c80*/  USHF.R.S32.HI UR7, URZ, 0x1f, UR6 ;  /* 0x0000001f3f077899 */ /* 0x000fe20008011406 */
[----:B------:R-:W-:Y:S01]  /*0c90*/  UMOV UR39, URZ ;  /* 0x0000003f00277c82 */ /* 0x000fe20008000000 */
[----:B------:R-:W-:Y:S02]  /*0ca0*/  ULDC.64 UR8, c[0x0][0x650] ;  /* 0x0001940000087ab9 */ /* 0x000fe40000000a00 */
[----:B------:R-:W-:-:S04]  /*0cb0*/  ULEA.HI UR7, UR7, UR6, URZ, 0x7 ;  /* 0x0000000607077291 */ /* 0x000fc8000f8f383f */
[----:B------:R-:W-:Y:S01]  /*0cc0*/  USHF.R.S32.HI UR40, URZ, 0x7, UR7 ;  /* 0x000000073f287899 */ /* 0x000fe20008011407 */
[----:B--2---:R-:W-:-:S13]  /*0cd0*/  ISETP.NE.AND P1, PT, R2, 0x1, PT ;  /* 0x000000010200780c */ /* 0x004fda0003f25270 */
[----:B------:R-:W0:Y:S01]  /*0ce0*/  @P1 LDC R19, c[0x0][0x10] ;  /* 0x00000400ff131b82 */ /* 0x000e220000000800 */
[----:B------:R-:W-:Y:S02]  /*0cf0*/  @P1 IMAD.MOV.U32 R7, RZ, RZ, RZ ;  /* 0x000000ffff071224 */ /* 0x000fe400078e00ff */
[----:B------:R-:W-:-:S05]  /*0d00*/  @P1 IMAD.MOV.U32 R17, RZ, RZ, RZ ;  /* 0x000000ffff111224 */ /* 0x000fca00078e00ff */
[----:B------:R-:W1:Y:S01]  /*0d10*/  @!P1 LDC R11, c[0x0][0xc] ;  /* 0x00000300ff0b9b82 */ /* 0x000e620000000800 */
[----:B------:R-:W-:Y:S01]  /*0d20*/  ULDC UR4, c[0x0][0xc] ;  /* 0x0000030000047ab9 */ /* 0x000fe20000000800 */
[----:B------:R-:W-:Y:S02]  /*0d30*/  ULDC UR5, c[0x0][0x10] ;  /* 0x0000040000057ab9 */ /* 0x000fe40000000800 */
[----:B------:R-:W-:-:S04]  /*0d40*/  UIMAD.WIDE.U32 UR4, UR4, UR5, URZ ;  /* 0x00000005040472a5 */ /* 0x000fc8000f8e003f */
[----:B------:R-:W2:Y:S01]  /*0d50*/  LDC R2, c[0x0][0x14] ;  /* 0x00000500ff027b82 */ /* 0x000ea20000000800 */
[----:B0-----:R-:W-:-:S04]  /*0d60*/  @P1 IMAD.WIDE.U32 R18, R19, UR12, R6 ;  /* 0x0000000c13121c25 */ /* 0x001fc8000f8e0006 */
[----:B------:R-:W-:Y:S02]  /*0d70*/  @P1 IMAD.IADD R17, R19, 0x1, R17 ;  /* 0x0000000113111824 */ /* 0x000fe400078e0211 */
[----:B-1----:R-:W-:-:S04]  /*0d80*/  @!P1 IMAD.WIDE.U32 R8, R6, R11, R8 ;  /* 0x0000000b06089225 */ /* 0x002fc800078e0008 */
[----:B------:R-:W-:Y:S02]  /*0d90*/  @!P1 IMAD.MOV.U32 R18, RZ, RZ, R8 ;  /* 0x000000ffff129224 */ /* 0x000fe400078e0008 */
[----:B------:R-:W-:Y:S02]  /*0da0*/  @!P1 IMAD.MOV.U32 R17, RZ, RZ, R9 ;  /* 0x000000ffff119224 */ /* 0x000fe400078e0009 */
[----:B--2---:R-:W-:-:S04]  /*0db0*/  IMAD.WIDE.U32 R12, R2, UR4, RZ ;  /* 0x00000004020c7c25 */ /* 0x004fc8000f8e00ff */
[----:B------:R-:W-:Y:S01]  /*0dc0*/  IMAD R23, R2, UR5, RZ ;  /* 0x0000000502177c24 */ /* 0x000fe2000f8e02ff */
[----:B------:R0:W-:Y:S03]  /*0dd0*/  STL.64 [R1], R12 ;  /* 0x0000000c01007387 */ /* 0x0001e60000100a00 */
[----:B------:R-:W-:Y:S01]  /*0de0*/  IMAD.IADD R23, R13, 0x1, R23 ;  /* 0x000000010d177824 */ /* 0x000fe200078e0217 */
[----:B------:R-:W-:Y:S06]  /*0df0*/  @P0 BRA `(.L_x_11) ;  /* 0x0000000000200947 */ /* 0x000fec0003800000 */
[----:B------:R-:W-:Y:S01]  /*0e00*/  UISETP.GE.U32.AND UP0, UPT, UR40, 0x5, UPT ;  /* 0x000000052800788c */ /* 0x000fe2000bf06070 */
[----:B------:R-:W-:Y:S01]  /*0e10*/  IADD3 R18, P0, R18, R12, RZ ;  /* 0x0000000c12127210 */ /* 0x000fe20007f1e0ff */
[----:B------:R-:W-:Y:S01]  /*0e20*/  UIMAD.WIDE.U32 UR4, UR40, -0x33333333, URZ ;  /* 0xcccccccd280478a5 */ /* 0x000fe2000f8e003f */
[----:B------:R-:W-:-:S03]  /*0e30*/  UMOV UR39, URZ ;  /* 0x0000003f00277c82 */ /* 0x000fc60008000000 */
[----:B------:R-:W-:Y:S01]  /*0e40*/  USHF.R.U32.HI UR4, URZ, 0x2, UR5 ;  /* 0x000000023f047899 */ /* 0x000fe20008011605 */
[----:B------:R-:W-:-:S03]  /*0e50*/  IMAD.X R17, R23, 0x1, R17, P0 ;  /* 0x0000000117117824 */ /* 0x000fc600000e0611 */
[----:B------:R-:W-:Y:S02]  /*0e60*/  UIMAD UR38, UR4, -0x5, UR40 ;  /* 0xfffffffb042678a4 */ /* 0x000fe4000f8e0228 */
[----:B------:R-:W-:-:S12]  /*0e70*/  @UP0 ULOP3.LUT UR39, UR4, 0x1, URZ, 0xc0, !UPT ;  /* 0x0000000104270892 */ /* 0x000fd8000f8ec03f */
.L_x_11:
[----:B------:R-:W-:Y:S01]  /*0e80*/  ISETP.GE.U32.AND P0, PT, R18, UR8, PT ;  /* 0x0000000812007c0c */ /* 0x000fe2000bf06070 */
[----:B------:R-:W-:Y:S01]  /*0e90*/  IMAD.MOV.U32 R19, RZ, RZ, -0x1 ;  /* 0xffffffffff137424 */ /* 0x000fe200078e00ff */
[----:B------:R-:W-:Y:S01]  /*0ea0*/  PRMT R8, RZ, 0x7610, R8 ;  /* 0x00007610ff087816 */ /* 0x000fe20000000008 */
[----:B------:R-:W-:Y:S01]  /*0eb0*/  IMAD.MOV.U32 R22, RZ, RZ, -0x1 ;  /* 0xffffffffff167424 */ /* 0x000fe200078e00ff */
[----:B------:R-:W-:Y:S01]  /*0ec0*/  ISETP.GE.U32.AND.EX P0, PT, R17, UR9, PT, P0 ;  /* 0x0000000911007c0c */ /* 0x000fe2000bf06100 */
[----:B------:R-:W-:-:S12]  /*0ed0*/  IMAD.MOV.U32 R2, RZ, RZ, -0x1 ;  /* 0xffffffffff027424 */ /* 0x000fd800078e00ff */
[----:B------:R-:W-:Y:S05]  /*0ee0*/  @P0 BRA `(.L_x_12) ;  /* 0x00000004002c0947 */ /* 0x000fea0003800000 */
[----:B------:R-:W1:Y:S01]  /*0ef0*/  LDC.64 R26, c[0x0][0x628] ;  /* 0x00018a00ff1a7b82 */ /* 0x000e620000000a00 */
[----:B------:R-:W-:Y:S02]  /*0f00*/  IMAD.MOV.U32 R8, RZ, RZ, R18 ;  /* 0x000000ffff087224 */ /* 0x000fe400078e0012 */
[----:B------:R-:W-:-:S05]  /*0f10*/  IMAD.MOV.U32 R9, RZ, RZ, R17 ;  /* 0x000000ffff097224 */ /* 0x000fca00078e0011 */
[----:B------:R-:W2:Y:S08]  /*0f20*/  LDC R2, c[0x0][0x630] ;  /* 0x00018c00ff027b82 */ /* 0x000eb00000000800 */
[----:B------:R-:W3:Y:S01]  /*0f30*/  LDC.64 R28, c[0x0][0x620] ;  /* 0x00018800ff1c7b82 */ /* 0x000ee20000000a00 */
[----:B-1----:R-:W-:-:S04]  /*0f40*/  ISETP.NE.U32.AND P0, PT, R26, RZ, PT ;  /* 0x000000ff1a00720c */ /* 0x002fc80003f05070 */
[----:B------:R-:W-:-:S13]  /*0f50*/  ISETP.NE.AND.EX P0, PT, R27, RZ, PT, P0 ;  /* 0x000000ff1b00720c */ /* 0x000fda0003f05300 */
[----:B--23--:R-:W-:Y:S05]  /*0f60*/  @!P0 BRA `(.L_x_13) ;  /* 0x0000000000288947 */ /* 0x00cfea0003800000 */
[----:B0-----:R-:W0:Y:S02]  /*0f70*/  LDC R13, c[0x0][0x634] ;  /* 0x00018d00ff0d7b82 */ /* 0x001e240000000800 */
[----:B0-----:R-:W-:-:S05]  /*0f80*/  IADD3 R13, P0, R18, R13, RZ ;  /* 0x0000000d120d7210 */ /* 0x001fca0007f1e0ff */
[----:B------:R-:W-:-:S04]  /*0f90*/  IMAD.X R15, RZ, RZ, R17, P0 ;  /* 0x000000ffff0f7224 */ /* 0x000fc800000e0611 */
[----:B------:R-:W-:-:S04]  /*0fa0*/  IMAD.WIDE.U32 R8, R15, R26, RZ ;  /* 0x0000001a0f087225 */ /* 0x000fc800078e00ff */
[----:B------:R-:W-:-:S04]  /*0fb0*/  IMAD.WIDE.U32 R10, P0, R13, R27, R8 ;  /* 0x0000001b0d0a7225 */ /* 0x000fc80007800008 */
[----:B------:R-:W-:-:S04]  /*0fc0*/  IMAD.WIDE.U32 R8, R13, R26, RZ ;  /* 0x0000001a0d087225 */ /* 0x000fc800078e00ff */
[----:B------:R-:W-:Y:S01]  /*0fd0*/  IMAD.X R13, RZ, RZ, RZ, P0 ;  /* 0x000000ffff0d7224 */ /* 0x000fe200000e06ff */
[----:B------:R-:W-:Y:S01]  /*0fe0*/  IADD3 RZ, P0, R9, R10, RZ ;  /* 0x0000000a09ff7210 */ /* 0x000fe20007f1e0ff */
[----:B------:R-:W-:-:S04]  /*0ff0*/  IMAD.MOV.U32 R12, RZ, RZ, R11 ;  /* 0x000000ffff0c7224 */ /* 0x000fc800078e000b */
[----:B------:R-:W-:-:S08]  /*1000*/  IMAD.WIDE.U32.X R8, R15, R27, R12, P0 ;  /* 0x0000001b0f087225 */ /* 0x000fd000000e040c */
.L_x_13:
[----:B------:R-:W1:Y:S01]  /*1010*/  LDC.64 R32, c[0x0][0x640] ;  /* 0x00019000ff207b82 */ /* 0x000e620000000a00 */
[-C--:B------:R-:W-:Y:S01]  /*1020*/  SHF.R.U64 R30, R8, R2.reuse, R9 ;  /* 0x00000002081e7219 */ /* 0x080fe20000001209 */
[----:B------:R-:W-:Y:S01]  /*1030*/  IMAD.MOV.U32 R19, RZ, RZ, R17 ;  /* 0x000000ffff137224 */ /* 0x000fe200078e0011 */
[----:B------:R-:W-:Y:S01]  /*1040*/  SHF.R.U32.HI R2, RZ, R2, R9 ;  /* 0x00000002ff027219 */ /* 0x000fe20000011609 */
[----:B------:R-:W-:Y:S01]  /*1050*/  IMAD.MOV.U32 R26, RZ, RZ, 0x1 ;  /* 0x00000001ff1a7424 */ /* 0x000fe200078e00ff */
[----:B------:R-:W-:-:S03]  /*1060*/  IADD3 R11, P0, RZ, -R30, RZ ;  /* 0x8000001eff0b7210 */ /* 0x000fc60007f1e0ff */
[----:B------:R-:W2:Y:S02]  /*1070*/  LDC R10, c[0x0][0x618] ;  /* 0x00018600ff0a7b82 */ /* 0x000ea40000000800 */
[----:B------:R-:W-:-:S04]  /*1080*/  IMAD.X R9, RZ, RZ, ~R2, P0 ;  /* 0x000000ffff097224 */ /* 0x000fc800000e0e02 */
[-C--:B------:R-:W-:Y:S02]  /*1090*/  IMAD R2, R9, R28.reuse, RZ ;  /* 0x0000001c09027224 */ /* 0x080fe400078e02ff */
[----:B0-----:R-:W0:Y:S01]  /*10a0*/  LDC R13, c[0x0][0x608] ;  /* 0x00018200ff0d7b82 */ /* 0x001e220000000800 */
[----:B------:R-:W-:-:S04]  /*10b0*/  IMAD.WIDE.U32 R8, R11, R28, R18 ;  /* 0x0000001c0b087225 */ /* 0x000fc800078e0012 */
[----:B------:R-:W-:Y:S02]  /*10c0*/  IMAD R11, R11, R29, R2 ;  /* 0x0000001d0b0b7224 */ /* 0x000fe400078e0202 */
[----:B------:R-:W-:Y:S01]  /*10d0*/  IMAD.MOV.U32 R2, RZ, RZ, -0x1 ;  /* 0xffffffffff027424 */ /* 0x000fe200078e00ff */
[----:B------:R-:W3:Y:S01]  /*10e0*/  LDC R31, c[0x0][0x658] ;  /* 0x00019600ff1f7b82 */ /* 0x000ee20000000800 */
[----:B------:R-:W-:Y:S01]  /*10f0*/  IMAD.IADD R9, R9, 0x1, R11 ;  /* 0x0000000109097824 */ /* 0x000fe200078e020b */
[----:B-1----:R-:W-:-:S04]  /*1100*/  ISETP.NE.U32.AND P0, PT, R32, RZ, PT ;  /* 0x000000ff2000720c */ /* 0x002fc80003f05070 */
[----:B------:R-:W-:Y:S02]  /*1110*/  ISETP.NE.AND.EX P0, PT, R33, RZ, PT, P0 ;  /* 0x000000ff2100720c */ /* 0x000fe40003f05300 */
[----:B------:R-:W1:Y:S01]  /*1120*/  LDC R29, c[0x0][0x600] ;  /* 0x00018000ff1d7b82 */ /* 0x000e620000000800 */
[-CC-:B--2---:R-:W-:Y:S02]  /*1130*/  SHF.R.U64 R27, R8, R10.reuse, R9.reuse ;  /* 0x0000000a081b7219 */ /* 0x184fe40000001209 */
[----:B------:R-:W-:-:S05]  /*1140*/  SHF.R.U32.HI R8, RZ, R10, R9 ;  /* 0x0000000aff087219 */ /* 0x000fca0000011609 */
[----:B------:R-:W2:Y:S01]  /*1150*/  LDC R22, c[0x0][0x648] ;  /* 0x00019200ff167b82 */ /* 0x000ea20000000800 */
[-CC-:B0-----:R-:W-:Y:S02]  /*1160*/  SHF.R.U64 R34, R27, R13.reuse, R8.reuse ;  /* 0x0000000d1b227219 */ /* 0x181fe40000001208 */
[----:B------:R-:W-:-:S05]  /*1170*/  SHF.R.U32.HI R8, RZ, R13, R8 ;  /* 0x0000000dff087219 */ /* 0x000fca0000011608 */
[----:B------:R-:W0:Y:S01]  /*1180*/  LDC R24, c[0x0][0x638] ;  /* 0x00018e00ff187b82 */ /* 0x000e220000000800 */
[-CC-:B---3--:R-:W-:Y:S02]  /*1190*/  SHF.R.U64 R36, R34, R31.reuse, R8.reuse ;  /* 0x0000001f22247219 */ /* 0x188fe40000001208 */
[-C--:B------:R-:W-:Y:S02]  /*11a0*/  SHF.L.U32 R2, R2, R31.reuse, RZ ;  /* 0x0000001f02027219 */ /* 0x080fe400000006ff */
[----:B------:R-:W-:Y:S01]  /*11b0*/  SHF.R.U32.HI R9, RZ, R31, R8 ;  /* 0x0000001fff097219 */ /* 0x000fe20000011608 */
[----:B------:R-:W-:Y:S01]  /*11c0*/  IMAD.MOV.U32 R8, RZ, RZ, R36 ;  /* 0x000000ffff087224 */ /* 0x000fe200078e0024 */
[----:B------:R-:W-:Y:S01]  /*11d0*/  LOP3.LUT R15, RZ, R2, RZ, 0x33, !PT ;  /* 0x00000002ff0f7212 */ /* 0x000fe200078e33ff */
[----:B------:R-:W3:Y:S01]  /*11e0*/  LDC R28, c[0x0][0x610] ;  /* 0x00018400ff1c7b82 */ /* 0x000ee20000000800 */
[----:B------:R-:W-:Y:S05]  /*11f0*/  @!P0 BRA `(.L_x_14) ;  /* 0x0000000000288947 */ /* 0x000fea0003800000 */
[----:B------:R-:W4:Y:S02]  /*1200*/  LDC R13, c[0x0][0x64c] ;  /* 0x00019300ff0d7b82 */ /* 0x000f240000000800 */
[----:B----4-:R-:W-:-:S05]  /*1210*/  IADD3 R13, P0, R36, R13, RZ ;  /* 0x0000000d240d7210 */ /* 0x010fca0007f1e0ff */
        /* <DEDUP_REMOVED lines=8> */
.L_x_14:
[----:B--2---:R-:W-:Y:S01]  /*12a0*/  SHF.R.U64 R7, R8, R22, R9 ;  /* 0x0000001608077219 */ /* 0x004fe20000001209 */
[----:B-1----:R-:W-:Y:S01]  /*12b0*/  VIADD R8, R29, 0xffffffff ;  /* 0xffffffff1d087836 */ /* 0x002fe20000000000 */
[----:B------:R-:W-:Y:S01]  /*12c0*/  SHF.L.U32 R2, R26, R31, RZ ;  /* 0x0000001f1a027219 */ /* 0x000fe200000006ff */
[----:B------:R-:W-:Y:S01]  /*12d0*/  @P1 IMAD R21, R25, R20, R6 ;  /* 0x0000001419151224 */ /* 0x000fe200078e0206 */
[----:B------:R-:W-:Y:S01]  /*12e0*/  LOP3.LUT R15, R34, R15, RZ, 0xc0, !PT ;  /* 0x0000000f220f7212 */ /* 0x000fe200078ec0ff */
[----:B------:R-:W-:Y:S01]  /*12f0*/  IMAD.MOV R9, RZ, RZ, -R7 ;  /* 0x000000ffff097224 */ /* 0x000fe200078e0a07 */
[----:B------:R-:W-:-:S03]  /*1300*/  LOP3.LUT R8, R27, R8, RZ, 0xc0, !PT ;  /* 0x000000081b087212 */ /* 0x000fc600078ec0ff */
[----:B------:R-:W-:Y:S02]  /*1310*/  IMAD R6, R2, R7, R15 ;  /* 0x0000000702067224 */ /* 0x000fe400078e020f */
[----:B0-----:R-:W-:Y:S02]  /*1320*/  IMAD R2, R9, R24, R36 ;  /* 0x0000001809027224 */ /* 0x001fe400078e0224 */
[----:B---3--:R-:W-:Y:S02]  /*1330*/  IMAD R19, R6, R28, R21 ;  /* 0x0000001c06137224 */ /* 0x008fe400078e0215 */
[----:B------:R-:W-:Y:S02]  /*1340*/  IMAD R2, R2, R29, R8 ;  /* 0x0000001d02027224 */ /* 0x000fe400078e0208 */
[----:B------:R-:W-:-:S03]  /*1350*/  IMAD.MOV.U32 R6, RZ, RZ, 0x1 ;  /* 0x00000001ff067424 */ /* 0x000fc600078e00ff */
[----:B------:R-:W-:Y:S02]  /*1360*/  SEL R22, R2, R19, !P1 ;  /* 0x0000001302167207 */ /* 0x000fe40004800000 */
[----:B------:R-:W-:Y:S01]  /*1370*/  SEL R19, R19, R2, !P1 ;  /* 0x0000000213137207 */ /* 0x000fe20004800000 */
[----:B------:R-:W-:Y:S01]  /*1380*/  IMAD.MOV.U32 R2, RZ, RZ, R30 ;  /* 0x000000ffff027224 */ /* 0x000fe200078e001e */
[----:B------:R-:W-:-:S07]  /*1390*/  PRMT R8, R6, 0x7610, R8 ;  /* 0x0000761006087816 */ /* 0x000fce0000000008 */
.L_x_12:
[----:B------:R-:W-:Y:S05]  /*13a0*/  @!P2 BRA `(.L_x_15) ;  /* 0x00000000000ca947 */ /* 0x000fea0003800000 */
[----:B------:R-:W-:Y:S01]  /*13b0*/  UCGABAR_WAIT ;  /* 0x0000000000007dc7 */ /* 0x000fe20008000000 */
[----:B------:R-:W-:Y:S01]  /*13c0*/  CCTL.IVALL ;  /* 0x00000000ff00798f */ /* 0x000fe20002000000 */
[----:B------:R-:W-:Y:S05]  /*13d0*/  BRA `(.L_x_16) ;  /* 0x0000000000047947 */ /* 0x000fea0003800000 */
.L_x_15:
[----:B------:R-:W-:Y:S06]  /*13e0*/  BAR.SYNC.DEFER_BLOCKING 0x0 ;  /* 0x0000000000007b1d */ /* 0x000fec0000010000 */
.L_x_16:
[----:B------:R-:W-:Y:S05]  /*13f0*/  @!P4 BRA `(.L_x_17) ;  /* 0x000000780020c947 */ /* 0x000fea0003800000 */
[----:B------:R-:W-:-:S13]  /*1400*/  ISETP.GT.U32.AND P0, PT, R35, 0x1, PT ;  /* 0x000000012300780c */ /* 0x000fda0003f04070 */
[----:B------:R-:W-:Y:S05]  /*1410*/  @P0 EXIT ;  /* 0x000000000000094d */ /* 0x000fea0003800000 */
.L_x_18:
[----:B------:R-:W-:-:S08]  /*1420*/  NOP ;  /* 0x0000000000007918 */ /* 0x000fd00000000000 */
[----:B------:R-:W1:Y:S02]  /*1430*/  USETMAXREG.TRY_ALLOC.CTAPOOL UP0, 0xe8 ;  /* 0x000000e8000079c8 */ /* 0x000e640008000600 */
[----:B-1----:R-:W-:-:S13]  /*1440*/  PLOP3.LUT P0, PT, PT, PT, UP0, 0x80, 0x0 ;  /* 0x000000000000781c */ /* 0x002fda0003f0f008 */
[----:B------:R-:W-:Y:S05]  /*1450*/  @!P0 BRA `(.L_x_18) ;  /* 0xfffffffc00f08947 */ /* 0x000fea000383ffff */
[----:B------:R-:W-:-:S13]  /*1460*/  LOP3.LUT P0, RZ, R8, 0xff, RZ, 0xc0, !PT ;  /* 0x000000ff08ff7812 */ /* 0x000fda000780c0ff */
[----:B------:R-:W-:Y:S05]  /*1470*/  @!P0 EXIT ;  /* 0x000000000000894d */ /* 0x000fea0003800000 */
[----:B------:R-:W1:Y:S01]  /*1480*/  S2UR UR4, SR_CgaCtaId ;  /* 0x00000000000479c3 */ /* 0x000e620000008800 */
[----:B------:R-:W-:Y:S01]  /*1490*/  VIADD R14, R14, 0xffffffff ;  /* 0xffffffff0e0e7836 */ /* 0x000fe20000000000 */
[CC--:B------:R-:W-:Y:S01]  /*14a0*/  LEA.HI R4, R0.reuse, R3.reuse, RZ, 0x2 ;  /* 0x0000000300047211 */ /* 0x0c0fe200078f10ff */
[----:B------:R-:W-:Y:S01]  /*14b0*/  UMOV UR41, 0x400 ;  /* 0x0000040000297882 */ /* 0x000fe20000000000 */
[----:B------:R-:W-:Y:S01]  /*14c0*/  LEA.HI R0, R0, R3, RZ, 0x5 ;  /* 0x0000000300007211 */ /* 0x000fe200078f28ff */
[----:B------:R-:W-:Y:S01]  /*14d0*/  UISETP.LT.AND UP0, UPT, UR40, 0x1, UPT ;  /* 0x000000012800788c */ /* 0x000fe2000bf01270 */
[----:B------:R-:W-:Y:S01]  /*14e0*/  R2UR UR42, R14 ;  /* 0x000000000e2a72ca */ /* 0x000fe200000e0000 */
[----:B------:R-:W-:Y:S01]  /*14f0*/  ULDC UR5, c[0x0][0x284] ;  /* 0x0000a10000057ab9 */ /* 0x000fe20000000800 */
[--C-:B------:R-:W-:Y:S01]  /*1500*/  SHF.R.S32.HI R156, RZ, 0x2, R4.reuse ;  /* 0x00000002ff9c7819 */ /* 0x100fe20000011404 */
[----:B------:R-:W-:Y:S01]  /*1510*/  USEL UR43, UR40, 0x1, UP0 ;  /* 0x00000001282b7887 */ /* 0x000fe20008000000 */
[----:B------:R-:W-:Y:S01]  /*1520*/  SHF.R.S32.HI R5, RZ, 0x1f, R4 ;  /* 0x0000001fff057819 */ /* 0x000fe20000011404 */
[----:B------:R-:W-:Y:S01]  /*1530*/  USHF.L.U32 UR44, UR40, 0x1, URZ ;  /* 0x00000001282c7899 */ /* 0x000fe2000800063f */
[----:B------:R-:W-:Y:S01]  /*1540*/  LOP3.LUT R158, R4, 0xfffffffc, RZ, 0xc0, !PT ;  /* 0xfffffffc049e7812 */ /* 0x000fe200078ec0ff */
[----:B------:R-:W-:Y:S01]  /*1550*/  UIADD3 UR43, -UR43, UR40, URZ ;  /* 0x000000282b2b7290 */ /* 0x000fe2000fffe13f */
[----:B------:R-:W-:-:S02]  /*1560*/  LEA.HI R5, R5, R156, RZ, 0x3 ;  /* 0x0000009c05057211 */ /* 0x000fc400078f18ff */
[----:B------:R-:W-:Y:S01]  /*1570*/  ISETP.NE.AND P0, PT, R14, RZ, PT ;  /* 0x000000ff0e00720c */ /* 0x000fe20003f05270 */
[----:B------:R-:W-:Y:S01]  /*1580*/  IMAD.IADD R158, R3, 0x1, -R158 ;  /* 0x00000001039e7824 */ /* 0x000fe200078e0a9e */
[----:B------:R-:W-:Y:S01]  /*1590*/  LOP3.LUT R5, R5, 0xfffffff8, RZ, 0xc0, !PT ;  /* 0xfffffff805057812 */ /* 0x000fe200078ec0ff */
[----:B------:R-:W-:Y:S01]  /*15a0*/  USHF.L.U32 UR42, UR42, 0x3, URZ ;  /* 0x000000032a2a7899 */ /* 0x000fe2000800063f */
[----:B------:R-:W-:-:S03]  /*15b0*/  SEL R165, RZ, 0x1, P0 ;  /* 0x00000001ffa57807 */ /* 0x000fc60000000000 */
[----:B------:R-:W-:Y:S01]  /*15c0*/  IMAD.IADD R156, R156, 0x1, -R5 ;  /* 0x000000019c9c7824 */ /* 0x000fe200078e0a05 */
[----:B-1----:R-:W-:Y:S01]  /*15d0*/  ULEA UR41, UR4, UR41, 0x18 ;  /* 0x0000002904297291 */ /* 0x002fe2000f8ec03f */
[----:B------:R-:W-:Y:S01]  /*15e0*/  SHF.R.S32.HI R5, RZ, 0x5, R0 ;  /* 0x00000005ff057819 */ /* 0x000fe20000011400 */
[----:B------:R-:W-:Y:S02]  /*15f0*/  IMAD.U32 R160, RZ, RZ, UR42 ;  /* 0x0000002affa07e24 */ /* 0x000fe4000f8e00ff */
[----:B------:R-:W-:Y:S01]  /*1600*/  UIADD3 UR45, UR41, 0x60, URZ ;  /* 0x00000060292d7890 */ /* 0x000fe2000fffe03f */
[--C-:B------:R-:W-:Y:S01]  /*1610*/  SHF.R.S32.HI R157, RZ, 0x1f, R156.reuse ;  /* 0x0000001fff9d7819 */ /* 0x100fe2000001149c */
[C-C-:B------:R-:W-:Y:S01]  /*1620*/  IMAD R163, R5.reuse, -0x10, -R156.reuse ;  /* 0xfffffff005a37824 */ /* 0x140fe200078e0a9c */
[C---:B------:R-:W-:Y:S02]  /*1630*/  LOP3.LUT R162, R160.reuse, 0x8, RZ, 0xc0, !PT ;  /* 0x00000008a0a27812 */ /* 0x040fe400078ec0ff */
[----:B------:R-:W-:Y:S01]  /*1640*/  LOP3.LUT R160, R160, 0x8, RZ, 0xc, !PT ;  /* 0x00000008a0a07812 */ /* 0x000fe200078e0cff */
[----:B------:R-:W-:Y:S01]  /*1650*/  IMAD.U32 R159, RZ, RZ, UR45 ;  /* 0x0000002dff9f7e24 */ /* 0x000fe2000f8e00ff */
[----:B------:R-:W-:Y:S01]  /*1660*/  LOP3.LUT R162, R162, 0x18, RZ, 0x3c, !PT ;  /* 0x00000018a2a27812 */ /* 0x000fe200078e3cff */
[----:B------:R-:W-:-:S04]  /*1670*/  IMAD.WIDE R156, R5, 0x10, R156 ;  /* 0x00000010059c7825 */ /* 0x000fc800078e029c */
[----:B------:R-:W-:Y:S02]  /*1680*/  VIADD R161, R159, UR42 ;  /* 0x0000002a9fa17c36 */ /* 0x000fe40008000000 */
[----:B------:R-:W-:-:S07]  /*1690*/  VIADD R163, R163, UR5 ;  /* 0x00000005a3a37c36 */ /* 0x000fce0008000000 */
.L_x_298:
[----:B------:R-:W-:Y:S01]  /*16a0*/  SHF.L.U32 R0, R165, 0x1f, RZ ;  /* 0x0000001fa5007819 */ /* 0x000fe200000006ff */
[----:B------:R-:W-:Y:S02]  /*16b0*/  ULDC UR4, c[0x0][0x28c] ;  /* 0x0000a30000047ab9 */ /* 0x000fe40000000800 */
[----:B------:R-:W-:Y:S01]  /*16c0*/  ISETP.LT.AND P1, PT, RZ, UR4, PT ;  /* 0x00000004ff007c0c */ /* 0x000fe2000bf21270 */
[----:B-1----:R-:W1:Y:S02]  /*16d0*/  SYNCS.PHASECHK.TRANS64.TRYWAIT P0, [R159+UR42], R0 ;  /* 0x000000009f0075a7 */ /* 0x002e64000800016a */
[----:B-1-34-:R-:W-:Y:S10]  /*16e0*/  @!P0 BRA `(.L_x_19) ;  /* 0x0000008400d88947 */ /* 0x01aff40003800000 */
.L_x_321:
[----:B------:R-:W-:Y:S05]  /*16f0*/  @P1 BRA `(.L_x_20) ;  /* 0x0000000000401947 */ /* 0x000fea0003800000 */
[----:B-1----:R-:W-:Y:S01]  /*1700*/  MOV R0, 0x0 ;  /* 0x0000000000007802 */ /* 0x002fe20000000f00 */
[----:B------:R-:W-:Y:S01]  /*1710*/  ULDC.64 UR4, c[0x4][0x68] ;  /* 0x01001a0000047ab9 */ /* 0x000fe20000000a00 */
[----:B------:R-:W-:Y:S01]  /*1720*/  ULDC.64 UR6, c[0x4][0x8] ;  /* 0x0100020000067ab9 */ /* 0x000fe20000000a00 */
[----:B------:R-:W-:Y:S01]  /*1730*/  IMAD.U32 R4, RZ, RZ, UR4 ;  /* 0x00000004ff047e24 */ /* 0x000fe2000f8e00ff */
[----:B------:R1:W2:Y:S01]  /*1740*/  LDC.64 R14, c[0x4][R0] ;  /* 0x01000000000e7b82 */ /* 0x0002a20000000a00 */
[----:B------:R-:W-:Y:S01]  /*1750*/  IMAD.U32 R5, RZ, RZ, UR5 ;  /* 0x00000005ff057e24 */ /* 0x000fe2000f8e00ff */
[----:B------:R-:W-:Y:S01]  /*1760*/  ULDC.64 UR4, c[0x4][0x70] ;  /* 0x01001c0000047ab9 */ /* 0x000fe20000000a00 */
[----:B------:R-:W-:Y:S02]  /*1770*/  IMAD.U32 R10, RZ, RZ, UR6 ;  /* 0x00000006ff0a7e24 */ /* 0x000fe4000f8e00ff */
[----:B------:R-:W-:Y:S02]  /*1780*/  IMAD.U32 R6, RZ, RZ, UR4 ;  /* 0x00000004ff067e24 */ /* 0x000fe4000f8e00ff */
[----:B------:R-:W-:-:S02]  /*1790*/  IMAD.U32 R7, RZ, RZ, UR5 ;  /* 0x00000005ff077e24 */ /* 0x000fc4000f8e00ff */
[----:B------:R-:W-:Y:S02]  /*17a0*/  IMAD.U32 R11, RZ, RZ, UR7 ;  /* 0x00000007ff0b7e24 */ /* 0x000fe4000f8e00ff */
[----:B------:R-:W-:Y:S02]  /*17b0*/  IMAD.MOV.U32 R8, RZ, RZ, 0x1e1 ;  /* 0x000001e1ff087424 */ /* 0x000fe400078e00ff */
[----:B0-----:R-:W-:Y:S02]  /*17c0*/  IMAD.MOV.U32 R12, RZ, RZ, 0x1 ;  /* 0x00000001ff0c7424 */ /* 0x001fe400078e00ff */
[----:B-1----:R-:W-:-:S07]  /*17d0*/  IMAD.MOV.U32 R13, RZ, RZ, RZ ;  /* 0x000000ffff0d7224 */ /* 0x002fce00078e00ff */
[----:B------:R-:W-:-:S07]  /*17e0*/  LEPC R20, `(.L_x_20) ;  /* 0x000000001014794e */ /* 0x000fce0000000000 */
[----:B--2--5:R-:W-:Y:S05]  /*17f0*/  CALL.ABS.NOINC R14 ;  /* 0x000000000e007343 */ /* 0x024fea0003c00000 */
.L_x_20:
[----:B-1----:R-:W-:-:S04]  /*1800*/  LOP3.LUT R0, R16, 0x1, RZ, 0xfc, !PT ;  /* 0x0000000110007812 */ /* 0x002fc800078efcff */
[----:B------:R-:W-:-:S13]  /*1810*/  ISETP.NE.AND P0, PT, R0, 0x3, PT ;  /* 0x000000030000780c */ /* 0x000fda0003f05270 */
[----:B------:R-:W-:Y:S05]  /*1820*/  @!P0 BRA `(.L_x_21) ;  /* 0x0000000000048947 */ /* 0x000fea0003800000 */
[----:B------:R-:W-:Y:S01]  /*1830*/  BPT.TRAP 0x1 ;  /* 0x000000040000795c */ /* 0x000fe20000300000 */
.L_x_21:
[----:B------:R-:W-:Y:S02]  /*1840*/  IMAD.U32 R3, RZ, RZ, UR38 ;  /* 0x00000026ff037e24 */ /* 0x000fe4000f8e00ff */
[----:B------:R-:W-:-:S03]  /*1850*/  IMAD.U32 R0, RZ, RZ, UR39 ;  /* 0x00000027ff007e24 */ /* 0x000fc6000f8e00ff */
[----:B------:R-:W-:Y:S02]  /*1860*/  LEA R3, R3, UR41, 0x3 ;  /* 0x0000002903037c11 */ /* 0x000fe4000f8e18ff */
[----:B------:R-:W-:-:S04]  /*1870*/  SHF.L.U32 R0, R0, 0x1f, RZ ;  /* 0x0000001f00007819 */ /* 0x000fc800000006ff */
[----:B------:R1:W2:Y:S01]  /*1880*/  SYNCS.PHASECHK.TRANS64.TRYWAIT P1, [R3+URZ], R0 ;  /* 0x00000000030075a7 */ /* 0x0002a2000802017f */
[----:B------:R-:W-:Y:S05]  /*1890*/  @!P0 BRA `(.L_x_22) ;  /* 0x0000000000048947 */ /* 0x000fea0003800000 */
[----:B------:R-:W-:Y:S01]  /*18a0*/  BPT.TRAP 0x1 ;  /* 0x000000040000795c */ /* 0x000fe20000300000 */
.L_x_22:
[----:B------:R-:W-:-:S05]  /*18b0*/  IMAD.U32 R4, RZ, RZ, UR43 ;  /* 0x0000002bff047e24 */ /* 0x000fca000f8e00ff */
[----:B------:R-:W-:Y:S01]  /*18c0*/  ISETP.GE.AND P2, PT, R4, 0x1, PT ;  /* 0x000000010400780c */ /* 0x000fe20003f46270 */
[----:B--2---:R-:W-:-:S12]  /*18d0*/  @P1 BRA `(.L_x_23) ;  /* 0x0000000000081947 */ /* 0x004fd80003800000 */
[----:B------:R-:W2:Y:S02]  /*18e0*/  SYNCS.PHASECHK.TRANS64.TRYWAIT P1, [R3+URZ], R0 ;  /* 0x00000000030075a7 */ /* 0x000ea4000802017f */
[----:B--2---:R-:W-:Y:S05]  /*18f0*/  @!P1 BRA `(.L_x_24) ;  /* 0x0000008400689947 */ /* 0x004fea0003800000 */
.L_x_23:
[----:B------:R-:W-:Y:S05]  /*1900*/  WARPSYNC.ALL ;  /* 0x0000000000007948 */ /* 0x000fea0003800000 */
[----:B------:R-:W-:Y:S01]  /*1910*/  UIADD3 UR4, UR41, 0x180, URZ ;  /* 0x0000018029047890 */ /* 0x000fe2000fffe03f */
[----:B------:R-:W-:Y:S01]  /*1920*/  WARPGROUP.ARRIVE ;  /* 0x00000000000079c5 */ /* 0x000fe20000000000 */
[----:B------:R-:W-:Y:S02]  /*1930*/  UIADD3 UR5, UR41, 0xa180, URZ ;  /* 0x0000a18029057890 */ /* 0x000fe4000fffe03f */
[----:B------:R-:W-:Y:S02]  /*1940*/  USHF.R.U32.HI UR4, URZ, 0x4, UR4 ;  /* 0x000000043f047899 */ /* 0x000fe40008011604 */
[----:B------:R-:W-:-:S02]  /*1950*/  USHF.R.U32.HI UR5, URZ, 0x4, UR5 ;  /* 0x000000043f057899 */ /* 0x000fc40008011605 */
[----:B------:R-:W-:Y:S02]  /*1960*/  ULOP3.LUT UR4, UR4, 0x3fff, URZ, 0xc0, !UPT ;  /* 0x00003fff04047892 */ /* 0x000fe4000f8ec03f */
[----:B------:R-:W-:Y:S02]  /*1970*/  ULOP3.LUT UR5, UR5, 0x3fff, URZ, 0xc0, !UPT ;  /* 0x00003fff05057892 */ /* 0x000fe4000f8ec03f */
[----:B------:R-:W-:Y:S02]  /*1980*/  ULOP3.LUT UR8, UR4, 0x10000, URZ, 0xfc, !UPT ;  /* 0x0001000004087892 */ /* 0x000fe4000f8efc3f */
[----:B------:R-:W-:Y:S02]  /*1990*/  ULOP3.LUT UR9, UR5, 0x10000, URZ, 0xfc, !UPT ;  /* 0x0001000005097892 */ /* 0x000fe4000f8efc3f */
[----:B------:R-:W-:Y:S02]  /*19a0*/  ULEA UR10, UR38, UR8, 0x9 ;  /* 0x00000008260a7291 */ /* 0x000fe4000f8e483f */
[----:B------:R-:W-:Y:S01]  /*19b0*/  ULEA UR11, UR38, UR9, 0xb ;  /* 0x00000009260b7291 */ /* 0x000fe2000f8e583f */
[----:B------:R-:W-:Y:S01]  /*19c0*/  UMOV UR5, 0x40000040 ;  /* 0x4000004000057882 */ /* 0x000fe20000000000 */
[----:B------:R-:W-:-:S03]  /*19d0*/  UMOV UR7, 0x40000040 ;  /* 0x4000004000077882 */ /* 0x000fc60000000000 */
[----:B------:R-:W-:Y:S02]  /*19e0*/  UMOV UR4, UR10 ;  /* 0x0000000a00047c82 */ /* 0x000fe40008000000 */
[----:B------:R-:W-:Y:S02]  /*19f0*/  UMOV UR6, UR11 ;  /* 0x0000000b00067c82 */ /* 0x000fe40008000000 */
[----:B------:R-:W-:Y:S01]  /*1a00*/  IGMMA.64x256x32.S8.S8 R24, gdesc[UR4], RZ, !UPT, gsb0 ;  /* 0x06600000041879f1 */ /* 0x000fe2000c0410ff */
[----:B------:R-:W-:Y:S02]  /*1a10*/  UIADD3 UR4, UR10, 0x2, URZ ;  /* 0x000000020a047890 */ /* 0x000fe4000fffe03f */
[----:B------:R-:W-:Y:S01]  /*1a20*/  UIADD3 UR6, UR11, 0x2, URZ ;  /* 0x000000020b067890 */ /* 0x000fe2000fffe03f */
[----:B------:R-:W-:Y:S01]  /*1a30*/  UMOV UR5, 0x40000040 ;  /* 0x4000004000057882 */ /* 0x000fe20000000000 */
[----:B------:R-:W-:Y:S01]  /*1a40*/  UMOV UR7, 0x40000040 ;  /* 0x4000004000077882 */ /* 0x000fe20000000000 */
[----:B------:R-:W-:-:S02]  /*1a50*/  WARPGROUP.DEPBAR.LE gsb0, 0x0 ;  /* 0x00008000000079c5 */ /* 0x000fc40000010000 */
[----:B------:R-:W-:-:S06]  /*1a60*/  WARPGROUP.ARRIVE ;  /* 0x00000000000079c5 */ /* 0x000fcc0000000000 */
[----:B------:R-:W-:Y:S01]  /*1a70*/  IGMMA.64x256x32.S8.S8 R24, gdesc[UR4], R24, gsb0 ;  /* 0x06600000041879f1 */ /* 0x000fe20008041018 */
[----:B------:R-:W-:Y:S02]  /*1a80*/  UIADD3 UR4, UR10, 0x4, URZ ;  /* 0x000000040a047890 */ /* 0x000fe4000fffe03f */
[----:B------:R-:W-:Y:S01]  /*1a90*/  UIADD3 UR6, UR11, 0x4, URZ ;  /* 0x000000040b067890 */ /* 0x000fe2000fffe03f */
[----:B------:R-:W-:Y:S01]  /*1aa0*/  UMOV UR5, 0x40000040 ;  /* 0x4000004000057882 */ /* 0x000fe20000000000 */
[----:B------:R-:W-:Y:S01]  /*1ab0*/  UMOV UR7, 0x40000040 ;  /* 0x4000004000077882 */ /* 0x000fe20000000000 */
[----:B------:R-:W-:Y:S02]  /*1ac0*/  WARPGROUP.DEPBAR.LE gsb0, 0x0 ;  /* 0x00008000000079c5 */ /* 0x000fe40000010000 */
        /* <DEDUP_REMOVED lines=8> */
[----:B------:R-:W-:Y:S03]  /*1b50*/  IGMMA.64x256x32.S8.S8 R24, gdesc[UR4], R24, gsb0 ;  /* 0x06600000041879f1 */ /* 0x000fe60008041018 */
[----:B------:R-:W-:Y:S02]  /*1b60*/  WARPGROUP.DEPBAR.LE gsb0, 0x0 ;  /* 0x00008000000079c5 */ /* 0x000fe40000010000 */
[----:B------:R-:W-:Y:S05]  /*1b70*/  @!P2 BRA `(.L_x_25) ;  /* 0x000000040014a947 */ /* 0x000fea0003800000 */
[----:B------:R-:W-:Y:S01]  /*1b80*/  UIADD3 UR4, UR38, 0x1, URZ ;  /* 0x0000000126047890 */ /* 0x000fe2000fffe03f */
[----:B-12---:R-:W-:Y:S02]  /*1b90*/  IMAD.U32 R0, RZ, RZ, UR43 ;  /* 0x0000002bff007e24 */ /* 0x006fe4000f8e00ff */
[----:B------:R-:W-:Y:S01]  /*1ba0*/  IMAD.U32 R3, RZ, RZ, UR38 ;  /* 0x00000026ff037e24 */ /* 0x000fe2000f8e00ff */
[----:B------:R-:W-:-:S04]  /*1bb0*/  UISETP.NE.AND UP0, UPT, UR4, 0x5, UPT ;  /* 0x000000050400788c */ /* 0x000fc8000bf05270 */
[----:B------:R-:W-:Y:S02]  /*1bc0*/  USEL UR5, URZ, 0x1, UP0 ;  /* 0x000000013f057887 */ /* 0x000fe40008000000 */
[----:B------:R-:W-:Y:S02]  /*1bd0*/  USEL UR10, UR4, URZ, UP0 ;  /* 0x0000003f040a7287 */ /* 0x000fe40008000000 */
[----:B------:R-:W-:-:S06]  /*1be0*/  ULOP3.LUT UR5, UR39, UR5, URZ, 0x3c, !UPT ;  /* 0x0000000527057292 */ /* 0x000fcc000f8e3c3f */
[----:B------:R-:W-:-:S07]  /*1bf0*/  IMAD.U32 R6, RZ, RZ, UR5 ;  /* 0x00000005ff067e24 */ /* 0x000fce000f8e00ff */
.L_x_32:
[----:B------:R-:W-:Y:S05]  /*1c00*/  @!P0 BRA `(.L_x_26) ;  /* 0x0000000000048947 */ /* 0x000fea0003800000 */
[----:B------:R-:W-:Y:S01]  /*1c10*/  BPT.TRAP 0x1 ;  /* 0x000000040000795c */ /* 0x000fe20000300000 */
.L_x_26:
[----:B------:R-:W-:Y:S01]  /*1c20*/  ULEA UR4, UR10, UR41, 0x3 ;  /* 0x000000290a047291 */ /* 0x000fe2000f8e183f */
[----:B------:R-:W-:-:S08]  /*1c30*/  SHF.L.U32 R4, R6, 0x1f, RZ ;  /* 0x0000001f06047819 */ /* 0x000fd000000006ff */
[----:B------:R1:W2:Y:S01]  /*1c40*/  SYNCS.PHASECHK.TRANS64.TRYWAIT P1, [UR4], R4 ;  /* 0x00000004ff0075a7 */ /* 0x0002a20008020144 */
[----:B------:R-:W-:Y:S05]  /*1c50*/  @!P0 BRA `(.L_x_27) ;  /* 0x0000000000048947 */ /* 0x000fea0003800000 */
[----:B------:R-:W-:Y:S01]  /*1c60*/  BPT.TRAP 0x1 ;  /* 0x000000040000795c */ /* 0x000fe20000300000 */
.L_x_27:
[----:B--2---:R-:W-:Y:S05]  /*1c70*/  @P1 BRA `(.L_x_28) ;  /* 0x0000000000081947 */ /* 0x004fea0003800000 */
[----:B------:R-:W2:Y:S02]  /*1c80*/  SYNCS.PHASECHK.TRANS64.TRYWAIT P1, [UR4], R4 ;  /* 0x00000004ff0075a7 */ /* 0x000ea40008020144 */
[----:B--2---:R-:W-:Y:S05]  /*1c90*/  @!P1 BRA `(.L_x_29) ;  /* 0x0000008000949947 */ /* 0x004fea0003800000 */
.L_x_28:
[----:B------:R-:W-:Y:S01]  /*1ca0*/  ULEA UR11, UR10, UR8, 0x9 ;  /* 0x000000080a0b7291 */ /* 0x000fe2000f8e483f */
[----:B------:R-:W-:Y:S01]  /*1cb0*/  WARPGROUP.ARRIVE ;  /* 0x00000000000079c5 */ /* 0x000fe20000000000 */
[----:B------:R-:W-:Y:S01]  /*1cc0*/  ULEA UR12, UR10, UR9, 0xb ;  /* 0x000000090a0c7291 */ /* 0x000fe2000f8e583f */
[----:B------:R-:W-:Y:S01]  /*1cd0*/  UMOV UR5, 0x40000040 ;  /* 0x4000004000057882 */ /* 0x000fe20000000000 */
[----:B------:R-:W-:-:S03]  /*1ce0*/  UMOV UR7, 0x40000040 ;  /* 0x4000004000077882 */ /* 0x000fc60000000000 */
[----:B------:R-:W-:Y:S02]  /*1cf0*/  UMOV UR4, UR11 ;  /* 0x0000000b00047c82 */ /* 0x000fe40008000000 */
[----:B------:R-:W-:Y:S02]  /*1d00*/  UMOV UR6, UR12 ;  /* 0x0000000c00067c82 */ /* 0x000fe40008000000 */
[----:B------:R-:W-:Y:S01]  /*1d10*/  IGMMA.64x256x32.S8.S8 R24, gdesc[UR4], R24, gsb0 ;  /* 0x06600000041879f1 */ /* 0x000fe20008041018 */
        /* <DEDUP_REMOVED lines=23> */
[----:B------:R-:W-:Y:S01]  /*1e90*/  BPT.TRAP 0x1 ;  /* 0x000000040000795c */ /* 0x000fe20000300000 */
.L_x_30:
[----:B------:R-:W-:-:S13]  /*1ea0*/  ISETP.NE.AND P1, PT, R154, RZ, PT ;  /* 0x000000ff9a00720c */ /* 0x000fda0003f25270 */
[----:B-12---:R-:W-:-:S05]  /*1eb0*/  @P1 LEA R4, R3, UR41, 0x3 ;  /* 0x0000002903041c11 */ /* 0x006fca000f8e18ff */
[----:B------:R-:W-:-:S05]  /*1ec0*/  @P1 VIADD R4, R4, 0x28 ;  /* 0x0000002804041836 */ /* 0x000fca0000000000 */
[----:B------:R-:W-:-:S04]  /*1ed0*/  @P1 PRMT R4, R155, 0x654, R4 ;  /* 0x000006549b041816 */ /* 0x000fc80000000004 */
[----:B------:R1:W-:Y:S01]  /*1ee0*/  @P1 SYNCS.ARRIVE.TRANS64.RED.A1T0 RZ, [R4+URZ], RZ ;  /* 0x000000ff04ff19a7 */ /* 0x0003e2000810043f */
[----:B------:R-:W-:-:S13]  /*1ef0*/  ISETP.GT.U32.AND P1, PT, R16, 0x1, PT ;  /* 0x000000011000780c */ /* 0x000fda0003f24070 */
[----:B-1----:R-:W-:Y:S05]  /*1f00*/  @P1 BRA `(.L_x_31) ;  /* 0x0000000000041947 */ /* 0x002fea0003800000 */
[----:B------:R-:W-:Y:S01]  /*1f10*/  BPT.TRAP 0x1 ;  /* 0x000000040000795c */ /* 0x000fe20000300000 */
.L_x_31:
[----:B------:R-:W-:Y:S01]  /*1f20*/  UIADD3 UR10, UR10, 0x1, URZ ;  /* 0x000000010a0a7890 */ /* 0x000fe2000fffe03f */
[C---:B------:R-:W-:Y:S01]  /*1f30*/  ISETP.GT.AND P2, PT, R0.reuse, 0x1, PT ;  /* 0x000000010000780c */ /* 0x040fe20003f44270 */
[----:B------:R-:W-:Y:S02]  /*1f40*/  VIADD R3, R3, 0x1 ;  /* 0x0000000103037836 */ /* 0x000fe40000000000 */
[----:B------:R-:W-:Y:S01]  /*1f50*/  UISETP.NE.AND UP0, UPT, UR10, 0x5, UPT ;  /* 0x000000050a00788c */ /* 0x000fe2000bf05270 */
[----:B------:R-:W-:Y:S02]  /*1f60*/  VIADD R0, R0, 0xffffffff ;  /* 0xffffffff00007836 */ /* 0x000fe40000000000 */
[C---:B------:R-:W-:Y:S01]  /*1f70*/  ISETP.NE.AND P1, PT, R3.reuse, 0x5, PT ;  /* 0x000000050300780c */ /* 0x040fe20003f25270 */
[----:B------:R-:W-:Y:S02]  /*1f80*/  USEL UR4, URZ, 0x1, UP0 ;  /* 0x000000013f047887 */ /* 0x000fe40008000000 */
[----:B------:R-:W-:Y:S01]  /*1f90*/  USEL UR10, UR10, URZ, UP0 ;  /* 0x0000003f0a0a7287 */ /* 0x000fe20008000000 */
[----:B------:R-:W-:-:S03]  /*1fa0*/  SEL R3, R3, RZ, P1 ;  /* 0x000000ff03037207 */ /* 0x000fc60000800000 */
[----:B------:R-:W-:Y:S01]  /*1fb0*/  LOP3.LUT R6, R6, UR4, RZ, 0x3c, !PT ;  /* 0x0000000406067c12 */ /* 0x000fe2000f8e3cff */
[----:B------:R-:W-:Y:S07]  /*1fc0*/  @P2 BRA `(.L_x_32) ;  /* 0xfffffffc000c2947 */ /* 0x000fee000383ffff */
.L_x_25:
[----:B-12---:R-:W1:Y:S01]  /*1fd0*/  LDC R0, c[0x0][0x28c] ;  /* 0x0000a300ff007b82 */ /* 0x006e620000000800 */
[----:B------:R2:W-:Y:S01]  /*1fe0*/  SYNCS.ARRIVE.TRANS64.A1T0 RZ, [R160+UR45], RZ ;  /* 0x000000ffa0ff79a7 */ /* 0x0005e2000810002d */
[----:B-1----:R-:W-:-:S13]  /*1ff0*/  ISETP.GE.AND P1, PT, R0, 0x1, PT ;  /* 0x000000010000780c */ /* 0x002fda0003f26270 */
[----:B--2---:R-:W-:Y:S05]  /*2000*/  @!P1 BRA `(.L_x_33) ;  /* 0x0000000000449947 */ /* 0x004fea0003800000 */
[----:B------:R-:W-:Y:S05]  /*2010*/  @!P0 BRA `(.L_x_34) ;  /* 0x0000000000048947 */ /* 0x000fea0003800000 */
[----:B------:R-:W-:Y:S01]  /*2020*/  BPT.TRAP 0x1 ;  /* 0x000000040000795c */ /* 0x000fe20000300000 */
.L_x_34:
[----:B------:R-:W-:-:S13]  /*2030*/  ISETP.NE.AND P0, PT, R154, RZ, PT ;  /* 0x000000ff9a00720c */ /* 0x000fda0003f05270 */
[----:B------:R-:W-:-:S05]  /*2040*/  VOTEU.ANY UP0, P0 ;  /* 0x00000000003f7886 */ /* 0x000fca0000000100 */
[----:B------:R-:W-:-:S06]  /*2050*/  @UP0 UIADD3 UR4, UR43, UR38, URZ ;  /* 0x000000262b040290 */ /* 0x000fcc000fffe03f */
[----:B------:R-:W-:Y:S02]  /*2060*/  IMAD.U32 R4, RZ, RZ, UR4 ;  /* 0x00000004ff047e24 */ /* 0x000fe4000f8e00ff */
[----:B------:R-:W-:Y:S02]  /*2070*/  IMAD.U32 R3, RZ, RZ, UR4 ;  /* 0x00000004ff037e24 */ /* 0x000fe4000f8e00ff */
[----:B------:R-:W-:-:S05]  /*2080*/  @P0 IMAD.WIDE.U32 R4, R4, -0x33333333, RZ ;  /* 0xcccccccd04040825 */ /* 0x000fca00078e00ff */
[----:B------:R-:W-:-:S05]  /*2090*/  @P0 SHF.R.U32.HI R0, RZ, 0x2, R5 ;  /* 0x00000002ff000819 */ /* 0x000fca0000011605 */
[----:B------:R-:W-:-:S05]  /*20a0*/  @P0 IMAD R0, R0, -0x5, R3 ;  /* 0xfffffffb00000824 */ /* 0x000fca00078e0203 */
[----:B------:R-:W-:-:S05]  /*20b0*/  @P0 LEA R0, R0, UR41, 0x3 ;  /* 0x0000002900000c11 */ /* 0x000fca000f8e18ff */
[----:B------:R-:W-:-:S05]  /*20c0*/  @P0 VIADD R0, R0, 0x28 ;  /* 0x0000002800000836 */ /* 0x000fca0000000000 */
[----:B------:R-:W-:-:S04]  /*20d0*/  @P0 PRMT R0, R155, 0x654, R0 ;  /* 0x000006549b000816 */ /* 0x000fc80000000000 */
[----:B------:R1:W-:Y:S01]  /*20e0*/  @P0 SYNCS.ARRIVE.TRANS64.RED.A1T0 RZ, [R0+URZ], RZ ;  /* 0x000000ff00ff09a7 */ /* 0x0003e2000810043f */
[----:B------:R-:W-:-:S13]  /*20f0*/  ISETP.GT.U32.AND P0, PT, R16, 0x1, PT ;  /* 0x000000011000780c */ /* 0x000fda0003f04070 */
[----:B-1----:R-:W-:Y:S05]  /*2100*/  @P0 BRA `(.L_x_33) ;  /* 0x0000000000040947 */ /* 0x002fea0003800000 */
[----:B------:R-:W-:Y:S01]  /*2110*/  BPT.TRAP 0x1 ;  /* 0x000000040000795c */ /* 0x000fe20000300000 */
.L_x_33:
[----:B------:R-:W-:Y:S01]  /*2120*/  SHF.L.U32 R0, R165, 0x1f, RZ ;  /* 0x0000001fa5007819 */ /* 0x000fe200000006ff */
[----:B------:R-:W-:Y:S01]  /*2130*/  UIADD3 UR38, UR44, UR38, URZ ;  /* 0x000000262c267290 */ /* 0x000fe2000fffe03f */
[----:B------:R-:W1:Y:S01]  /*2140*/  LDC R7, c[0x0][0x288] ;  /* 0x0000a200ff077b82 */ /* 0x000e620000000800 */
[----:B------:R-:W-:Y:S01]  /*2150*/  UISETP.GE.U32.AND UP1, UPT, UR44, 0x5, UPT ;  /* 0x000000052c00788c */ /* 0x000fe2000bf26070 */
[----:B------:R-:W-:Y:S01]  /*2160*/  IMAD.SHL.U32 R10, R158, 0x2, RZ ;  /* 0x000000029e0a7824 */ /* 0x000fe200078e00ff */
[----:B------:R-:W-:Y:S02]  /*2170*/  UISETP.GT.U32.AND UP0, UPT, UR38, 0x4, UPT ;  /* 0x000000042600788c */ /* 0x000fe4000bf04070 */
[----:B------:R-:W-:Y:S02]  /*2180*/  UIMAD.WIDE.U32 UR4, UR38, -0x33333333, URZ ;  /* 0xcccccccd260478a5 */ /* 0x000fe4000f8e003f */
[----:B------:R-:W-:Y:S01]  /*2190*/  UISETP.LT.U32.AND UP0, UPT, UR44, 0x5, UP0 ;  /* 0x000000052c00788c */ /* 0x000fe20008701070 */
[----:B------:R-:W2:Y:S01]  /*21a0*/  SYNCS.PHASECHK.TRANS64.TRYWAIT P0, [R159+UR42+0x10], R0 ;  /* 0x000010009f0075a7 */ /* 0x000ea2000800016a */
[----:B------:R-:W-:Y:S01]  /*21b0*/  USHF.R.U32.HI UR4, URZ, 0x2, UR5 ;  /* 0x000000023f047899 */ /* 0x000fe20008011605 */
[----:B------:R-:W-:Y:S01]  /*21c0*/  SHF.R.S32.HI R11, RZ, 0x1f, R10 ;  /* 0x0000001fff0b7819 */ /* 0x000fe2000001140a */
[----:B------:R-:W-:-:S02]  /*21d0*/  USEL UR6, URZ, 0x1, !UP0 ;  /* 0x000000013f067887 */ /* 0x000fc4000c000000 */
[----:B------:R-:W-:Y:S02]  /*21e0*/  UIMAD UR38, UR4, -0x5, UR38 ;  /* 0xfffffffb042678a4 */ /* 0x000fe4000f8e0226 */
[----:B------:R-:W-:-:S04]  /*21f0*/  ULOP3.LUT UR39, UR39, UR6, URZ, 0x3c, !UPT ;  /* 0x0000000627277292 */ /* 0x000fc8000f8e3c3f */
[----:B------:R-:W-:Y:S01]  /*2200*/  @UP1 ULOP3.LUT UR39, UR39, 0x1, UR4, 0x78, !UPT ;  /* 0x0000000127271892 */ /* 0x000fe2000f8e7804 */
[----:B-12---:R-:W-:Y:S11]  /*2210*/  @!P0 BRA `(.L_x_35) ;  /* 0x0000007c004c8947 */ /* 0x006ff60003800000 */
.L_x_322:
[----:B-1----:R-:W-:Y:S01]  /*2220*/  IMAD.SHL.U32 R0, R19, 0x40, RZ ;  /* 0x0000004013007824 */ /* 0x002fe200078e00ff */
[----:B------:R-:W-:Y:S01]  /*2230*/  ULDC UR6, c[0x0][0x284] ;  /* 0x0000a10000067ab9 */ /* 0x000fe20000000800 */
[----:B------:R-:W-:Y:S01]  /*2240*/  IMAD.SHL.U32 R14, R22, 0x100, RZ ;  /* 0x00000100160e7824 */ /* 0x000fe200078e00ff */
[----:B------:R-:W-:Y:S01]  /*2250*/  SHF.R.S32.HI R20, RZ, 0x1f, R2 ;  /* 0x0000001fff147819 */ /* 0x000fe20000011402 */
[----:B------:R-:W-:Y:S01]  /*2260*/  ULDC.64 UR4, c[0x0][0x5d0] ;  /* 0x0001740000047ab9 */ /* 0x000fe20000000a00 */
[----:B------:R-:W-:Y:S01]  /*2270*/  ISETP.GE.AND P0, PT, R0, UR6, PT ;  /* 0x0000000600007c0c */ /* 0x000fe2000bf06270 */
[----:B------:R-:W-:Y:S01]  /*2280*/  IMAD.WIDE.U32 R4, R2, UR4, R10 ;  /* 0x0000000402047c25 */ /* 0x000fe2000f8e000a */
[----:B------:R-:W-:Y:S02]  /*2290*/  SHF.R.S32.HI R15, RZ, 0x1f, R14 ;  /* 0x0000001fff0f7819 */ /* 0x000fe4000001140e */
[----:B------:R-:W-:Y:S01]  /*22a0*/  ISETP.GE.OR P0, PT, R14, R7, P0 ;  /* 0x000000070e00720c */ /* 0x000fe20000706670 */
[----:B------:R-:W-:Y:S01]  /*22b0*/  IMAD R3, R20, UR4, RZ ;  /* 0x0000000414037c24 */ /* 0x000fe2000f8e02ff */
[----:B------:R-:W-:-:S03]  /*22c0*/  IADD3 R4, P1, R14, R4, RZ ;  /* 0x000000040e047210 */ /* 0x000fc60007f3e0ff */
[----:B------:R-:W-:-:S05]  /*22d0*/  IMAD R3, R2, UR5, R3 ;  /* 0x0000000502037c24 */ /* 0x000fca000f8e0203 */
[----:B------:R-:W-:-:S03]  /*22e0*/  IADD3.X R5, R15, R5, R3, P1, !PT ;  /* 0x000000050f057210 */ /* 0x000fc60000ffe403 */
[----:B------:R-:W-:Y:S05]  /*22f0*/  @P0 BRA `(.L_x_36) ;  /* 0x0000006000b00947 */ /* 0x000fea0003800000 */
[----:B0-----:R-:W0:Y:S01]  /*2300*/  LDC.64 R12, c[0x0][0x5c8] ;  /* 0x00017200ff0c7b82 */ /* 0x001e220000000a00 */
[----:B------:R-:W-:Y:S01]  /*2310*/  IMAD.WIDE R8, R19, 0x40, R156 ;  /* 0x0000004013087825 */ /* 0x000fe200078e029c */
[----:B------:R-:W-:Y:S01]  /*2320*/  ULDC.64 UR4, c[0x0][0x5c0] ;  /* 0x0001700000047ab9 */ /* 0x000fe20000000a00 */
[----:B------:R-:W-:Y:S02]  /*2330*/  BSSY B0, `(.L_x_36) ;  /* 0x0000628000007945 */ /* 0x000fe40003800000 */
[----:B------:R-:W-:Y:S02]  /*2340*/  IMAD.IADD R22, R163, 0x1, -R0 ;  /* 0x00000001a3167824 */ /* 0x000fe400078e0a00 */
[-C--:B0-----:R-:W-:Y:S02]  /*2350*/  IMAD R3, R9, R12.reuse, RZ ;  /* 0x0000000c09037224 */ /* 0x081fe400078e02ff */
[----:B------:R-:W-:-:S04]  /*2360*/  IMAD.WIDE.U32 R4, R8, R12, R4 ;  /* 0x0000000c08047225 */ /* 0x000fc800078e0004 */
[----:B------:R-:W-:Y:S01]  /*2370*/  IMAD R3, R8, R13, R3 ;  /* 0x0000000d08037224 */ /* 0x000fe200078e0203 */
[----:B------:R-:W-:-:S03]  /*2380*/  IADD3 R4, P0, R4, UR4, RZ ;  /* 0x0000000404047c10 */ /* 0x000fc6000ff1e0ff */
[----:B------:R-:W-:Y:S01]  /*2390*/  IMAD.IADD R3, R5, 0x1, R3 ;  /* 0x0000000105037824 */ /* 0x000fe200078e0203 */
[----:B------:R-:W-:-:S04]  /*23a0*/  LEA R6, P1, R12, R4, 0x3 ;  /* 0x000000040c067211 */ /* 0x000fc800078218ff */
[----:B------:R-:W-:Y:S01]  /*23b0*/  IADD3.X R5, R3, UR5, RZ, P0, !PT ;  /* 0x0000000503057c10 */ /* 0x000fe200087fe4ff */
[----:B------:R-:W-:Y:S01]  /*23c0*/  IMAD R3, R158, -0x2, R7 ;  /* 0xfffffffe9e037824 */ /* 0x000fe200078e0207 */
[----:B-----5:R-:W-:Y:S02]  /*23d0*/  ISETP.NE.AND P0, PT, R152, RZ, PT ;  /* 0x000000ff9800720c */ /* 0x020fe40003f05270 */
[----:B------:R-:W-:Y:S01]  /*23e0*/  LEA.HI.X R7, R12, R5, R13, 0x3, P1 ;  /* 0x000000050c077211 */ /* 0x000fe200008f1c0d */
[----:B------:R-:W-:-:S10]  /*23f0*/  IMAD.IADD R0, R3, 0x1, -R14 ;  /* 0x0000000103007824 */ /* 0x000fd400078e0a0e */
[----:B------:R-:W-:Y:S05]  /*2400*/  @!P0 BRA `(.L_x_37) ;  /* 0x0000004800608947 */ /* 0x000fea0003800000 */
[----:B------:R-:W0:Y:S01]  /*2410*/  LDC.64 R166, c[0x0][0x5b0] ;  /* 0x00016c00ffa67b82 */ /* 0x000e220000000a00 */
[----:B------:R-:W-:Y:S01]  /*2420*/  ULDC.64 UR4, c[0x0][0x5b8] ;  /* 0x00016e0000047ab9 */ /* 0x000fe20000000a00 */
[----:B------:R-:W-:Y:S01]  /*2430*/  ISETP.GE.AND P1, PT, R22, 0x1, PT ;  /* 0x000000011600780c */ /* 0x000fe20003f26270 */
[----:B------:R-:W-:Y:S01]  /*2440*/  IMAD.WIDE.U32 R10, R2, UR4, R10 ;  /* 0x00000004020a7c25 */ /* 0x000fe2000f8e000a */
[----:B------:R-:W-:Y:S02]  /*2450*/  BSSY B1, `(.L_x_38) ;  /* 0x000000e000017945 */ /* 0x000fe40003800000 */
[----:B------:R-:W-:Y:S01]  /*2460*/  ISETP.LT.OR P5, PT, R0, 0x1, !P1 ;  /* 0x000000010000780c */ /* 0x000fe20004fa1670 */
[----:B------:R-:W-:Y:S01]  /*2470*/  IMAD R3, R20, UR4, RZ ;  /* 0x0000000414037c24 */ /* 0x000fe2000f8e02ff */
[----:B------:R-:W1:Y:S01]  /*2480*/  LDC.64 R12, c[0x0][0x5a8] ;  /* 0x00016a00ff0c7b82 */ /* 0x000e620000000a00 */
[----:B------:R-:W-:Y:S02]  /*2490*/  IADD3 R14, P0, R14, R10, RZ ;  /* 0x0000000a0e0e7210 */ /* 0x000fe40007f1e0ff */
[----:B------:R-:W-:-:S05]  /*24a0*/  IMAD R3, R2, UR5, R3 ;  /* 0x0000000502037c24 */ /* 0x000fca000f8e0203 */
[----:B------:R-:W-:Y:S01]  /*24b0*/  IADD3.X R15, R15, R11, R3, P0, !PT ;  /* 0x0000000b0f0f7210 */ /* 0x000fe200007fe403 */
[-C--:B0-----:R-:W-:Y:S02]  /*24c0*/  IMAD R10, R9, R166.reuse, RZ ;  /* 0x000000a6090a7224 */ /* 0x081fe400078e02ff */
[----:B------:R-:W-:-:S04]  /*24d0*/  IMAD.WIDE.U32 R2, R8, R166, R14 ;  /* 0x000000a608027225 */ /* 0x000fc800078e000e */
[----:B------:R-:W-:Y:S01]  /*24e0*/  IMAD R21, R8, R167, R10 ;  /* 0x000000a708157224 */ /* 0x000fe200078e020a */
[----:B-1----:R-:W-:-:S04]  /*24f0*/  IADD3 R2, P0, R2, R12, RZ ;  /* 0x0000000c02027210 */ /* 0x002fc80007f1e0ff */
[----:B------:R-:W-:Y:S01]  /*2500*/  IADD3.X R3, R13, R3, R21, P0, !PT ;  /* 0x000000030d037210 */ /* 0x000fe200007fe415 */
[----:B------:R-:W-:Y:S08]  /*2510*/  @P5 BRA `(.L_x_39) ;  /* 0x0000000000045947 */ /* 0x000ff00003800000 */
[----:B------:R0:W5:Y:S02]  /*2520*/  LDG.E.U8 R164, desc[UR36][R2.64] ;  /* 0x0000002402a47981 */ /* 0x000164000c1e1100 */
.L_x_39:
[----:B------:R-:W-:Y:S05]  /*2530*/  BSYNC B1 ;  /* 0x0000000000017941 */ /* 0x000fea0003800000 */
.L_x_38:
[----:B-----5:R-:W-:Y:S01]  /*2540*/  LOP3.LUT R9, R164, 0xffff, RZ, 0xc0, !PT ;  /* 0x0000ffffa4097812 */ /* 0x020fe200078ec0ff */
[C---:B------:R-:W-:Y:S01]  /*2550*/  IMAD.SHL.U32 R10, R166.reuse, 0x8, RZ ;  /* 0x00000008a60a7824 */ /* 0x040fe200078e00ff */
[----:B------:R-:W-:Y:S01]  /*2560*/  SHF.L.U64.HI R11, R166, 0x3, R167 ;  /* 0x00000003a60b7819 */ /* 0x000fe200000102a7 */
[----:B------:R-:W-:Y:S01]  /*2570*/  BSSY B1, `(.L_x_40) ;  /* 0x000000e000017945 */ /* 0x000fe20003800000 */
[----:B------:R-:W-:Y:S02]  /*2580*/  PRMT R19, R9, 0x8880, RZ ;  /* 0x0000888009137816 */ /* 0x000fe400000000ff */
[----:B------:R-:W-:Y:S01]  /*2590*/  ISETP.LT.OR P2, PT, R0, 0x2, !P1 ;  /* 0x000000020000780c */ /* 0x000fe20004f41670 */
[----:B------:R-:W-:Y:S01]  /*25a0*/  IMAD.WIDE.U32 R8, R8, R166, R10 ;  /* 0x000000a608087225 */ /* 0x000fe200078e000a */
[----:B------:R-:W-:-:S03]  /*25b0*/  ISETP.GE.AND P0, PT, R22, 0x9, PT ;  /* 0x000000091600780c */ /* 0x000fc60003f06270 */
[----:B------:R-:W-:Y:S01]  /*25c0*/  IMAD R10, R19, R152, RZ ;  /* 0x00000098130a7224 */ /* 0x000fe200078e02ff */
[----:B------:R-:W-:Y:S01]  /*25d0*/  IADD3 R8, P3, P4, R14, R12, R8 ;  /* 0x0000000c0e087210 */ /* 0x000fe20007c7e008 */
[----:B------:R-:W-:Y:S02]  /*25e0*/  IMAD.IADD R12, R21, 0x1, R9 ;  /* 0x00000001150c7824 */ /* 0x000fe400078e0209 */
[----:B------:R-:W-:-:S05]  /*25f0*/  @!P5 IMAD R11, R24, R153, R10 ;  /* 0x00000099180bd224 */ /* 0x000fca00078e020a */
[----:B------:R1:W-:Y:S01]  /*2600*/  @!P5 STG.E.U8 desc[UR36][R4.64], R11 ;  /* 0x0000000b0400d986 */ /* 0x0003e2000c101124 */
[----:B------:R-:W-:Y:S05]  /*2610*/  @P2 BRA `(.L_x_41) ;  /* 0x00000000000c2947 */ /* 0x000fea0003800000 */
[----:B------:R-:W1:Y:S02]  /*2620*/  LDG.E.U8 R164, desc[UR36][R2.64+0x1] ;  /* 0x0000012402a47981 */ /* 0x000e64000c1e1100 */
[----:B-1----:R-:W-:-:S05]  /*2630*/  PRMT R11, R164, 0x8880, RZ ;  /* 0x00008880a40b7816 */ /* 0x002fca00000000ff */
[----:B------:R-:W-:-:S07]  /*2640*/  IMAD R10, R11, R152, RZ ;  /* 0x000000980b0a7224 */ /* 0x000fce00078e02ff */
.L_x_41:
[----:B------:R-:W-:Y:S05]  /*2650*/  BSYNC B1 ;  /* 0x0000000000017941 */ /* 0x000fea0003800000 */
.L_x_40:
[C---:B------:R-:W-:Y:S01]  /*2660*/  ISETP.LT.OR P5, PT, R0.reuse, 0x1, !P0 ;  /* 0x000000010000780c */ /* 0x040fe200047a1670 */
[----:B------:R-:W-:Y:S01]  /*2670*/  @!P2 IMAD R25, R25, R153, R10 ;  /* 0x000000991919a224 */ /* 0x000fe200078e020a */
[----:B------:R-:W-:Y:S01]  /*2680*/  BSSY B1, `(.L_x_42) ;  /* 0x000000a000017945 */ /* 0x000fe20003800000 */
[----:B------:R-:W-:Y:S02]  /*2690*/  IADD3.X R9, R15, R13, R12, P3, P4 ;  /* 0x0000000d0f097210 */ /* 0x000fe40001fe840c */
[C---:B------:R-:W-:Y:S01]  /*26a0*/  ISETP.LT.OR P3, PT, R0.reuse, 0x2, !P0 ;  /* 0x000000020000780c */ /* 0x040fe20004761670 */
[----:B------:R2:W-:Y:S01]  /*26b0*/  @!P2 STG.E.U8 desc[UR36][R4.64+0x1], R25 ;  /* 0x000001190400a986 */ /* 0x0005e2000c101124 */
[C---:B------:R-:W-:Y:S02]  /*26c0*/  ISETP.LT.OR P4, PT, R0.reuse, 0x9, !P1 ;  /* 0x000000090000780c */ /* 0x040fe40004f81670 */
[----:B------:R-:W-:-:S04]  /*26d0*/  ISETP.LT.OR P2, PT, R0, 0xa, !P1 ;  /* 0x0000000a0000780c */ /* 0x000fc80004f41670 */
[----:B------:R-:W-:Y:S09]  /*26e0*/  @P5 BRA `(.L_x_43) ;  /* 0x00000000000c5947 */ /* 0x000ff20003800000 */
[----:B------:R-:W1:Y:S02]  /*26f0*/  LDG.E.U8 R164, desc[UR36][R8.64] ;  /* 0x0000002408a47981 */ /* 0x000e64000c1e1100 */
[----:B-1----:R-:W-:-:S05]  /*2700*/  PRMT R11, R164, 0x8880, RZ ;  /* 0x00008880a40b7816 */ /* 0x002fca00000000ff */
[----:B------:R-:W-:-:S07]  /*2710*/  IMAD R10, R11, R152, RZ ;  /* 0x000000980b0a7224 */ /* 0x000fce00078e02ff */
.L_x_43:
[----:B------:R-:W-:Y:S05]  /*2720*/  BSYNC B1 ;  /* 0x0000000000017941 */ /* 0x000fea0003800000 */
.L_x_42:
[----:B-1----:R-:W-:Y:S01]  /*2730*/  @!P5 IMAD R11, R26, R153, R10 ;  /* 0x000000991a0bd224 */ /* 0x002fe200078e020a */
[----:B------:R-:W-:Y:S04]  /*2740*/  BSSY B1, `(.L_x_44) ;  /* 0x0000006000017945 */ /* 0x000fe80003800000 */
[----:B------:R1:W-:Y:S01]  /*2750*/  @!P5 STG.E.U8 desc[UR36][R6.64], R11 ;  /* 0x0000000b0600d986 */ /* 0x0003e2000c101124 */
[----:B------:R-:W-:Y:S05]  /*2760*/  @P3 BRA `(.L_x_45) ;  /* 0x00000000000c3947 */ /* 0x000fea0003800000 */
[----:B------:R-:W1:Y:S02]  /*2770*/  LDG.E.U8 R164, desc[UR36][R8.64+0x1] ;  /* 0x0000012408a47981 */ /* 0x000e64000c1e1100 */
[----:B-1----:R-:W-:-:S05]  /*2780*/  PRMT R11, R164, 0x8880, RZ ;  /* 0x00008880a40b7816 */ /* 0x002fca00000000ff */
[----:B------:R-:W-:-:S07]  /*2790*/  IMAD R10, R11, R152, RZ ;  /* 0x000000980b0a7224 */ /* 0x000fce00078e02ff */
.L_x_45:
[----:B------:R-:W-:Y:S05]  /*27a0*/  BSYNC B1 ;  /* 0x0000000000017941 */ /* 0x000fea0003800000 */
.L_x_44:
[----:B------:R-:W-:Y:S01]  /*27b0*/  @!P3 IMAD R27, R27, R153, R10 ;  /* 0x000000991b1bb224 */ /* 0x000fe200078e020a */
[----:B------:R-:W-:Y:S04]  /*27c0*/  BSSY B1, `(.L_x_46) ;  /* 0x0000006000017945 */ /* 0x000fe80003800000 */
[----:B------:R3:W-:Y:S01]  /*27d0*/  @!P3 STG.E.U8 desc[UR36][R6.64+0x1], R27 ;  /* 0x0000011b0600b986 */ /* 0x0007e2000c101124 */
[----:B------:R-:W-:Y:S05]  /*27e0*/  @P4 BRA `(.L_x_47) ;  /* 0x00000000000c4947 */ /* 0x000fea0003800000 */
[----:B------:R-:W1:Y:S02]  /*27f0*/  LDG.E.U8 R164, desc[UR36][R2.64+0x8] ;  /* 0x0000082402a47981 */ /* 0x000e64000c1e1100 */
[----:B-1----:R-:W-:-:S05]  /*2800*/  PRMT R11, R164, 0x8880, RZ ;  /* 0x00008880a40b7816 */ /* 0x002fca00000000ff */
[----:B------:R-:W-:-:S07]  /*2810*/  IMAD R10, R11, R152, RZ ;  /* 0x000000980b0a7224 */ /* 0x000fce00078e02ff */
.L_x_47:
[----:B------:R-:W-:Y:S05]  /*2820*/  BSYNC B1 ;  /* 0x0000000000017941 */ /* 0x000fea0003800000 */
.L_x_46:
[----:B-1----:R-:W-:Y:S01]  /*2830*/  @!P4 IMAD R11, R28, R153, R10 ;  /* 0x000000991c0bc224 */ /* 0x002fe200078e020a */
[----:B------:R-:W-:Y:S04]  /*2840*/  BSSY B1, `(.L_x_48) ;  /* 0x0000006000017945 */ /* 0x000fe80003800000 */
[----:B------:R1:W-:Y:S01]  /*2850*/  @!P4 STG.E.U8 desc[UR36][R4.64+0x8], R11 ;  /* 0x0000080b0400c986 */ /* 0x0003e2000c101124 */
[----:B------:R-:W-:Y:S05]  /*2860*/  @P2 BRA `(.L_x_49) ;  /* 0x00000000000c2947 */ /* 0x000fea0003800000 */
[----:B------:R-:W1:Y:S02]  /*2870*/  LDG.E.U8 R164, desc[UR36][R2.64+0x9] ;  /* 0x0000092402a47981 */ /* 0x000e64000c1e1100 */
[----:B-1----:R-:W-:-:S05]  /*2880*/  PRMT R11, R164, 0x8880, RZ ;  /* 0x00008880a40b7816 */ /* 0x002fca00000000ff */
[----:B------:R-:W-:-:S07]  /*2890*/  IMAD R10, R11, R152, RZ ;  /* 0x000000980b0a7224 */ /* 0x000fce00078e02ff */
.L_x_49:
[----:B------:R-:W-:Y:S05]  /*28a0*/  BSYNC B1 ;  /* 0x0000000000017941 */ /* 0x000fea0003800000 */
.L_x_48:
[C---:B------:R-:W-:Y:S01]  /*28b0*/  ISETP.LT.OR P4, PT, R0.reuse, 0x9, !P0 ;  /* 0x000000090000780c */ /* 0x040fe20004781670 */
[----:B------:R-:W-:Y:S01]  /*28c0*/  @!P2 IMAD R29, R29, R153, R10 ;  /* 0x000000991d1da224 */ /* 0x000fe200078e020a */
[----:B------:R-:W-:Y:S01]  /*28d0*/  BSSY B1, `(.L_x_50) ;  /* 0x0000009000017945 */ /* 0x000fe20003800000 */
[C---:B------:R-:W-:Y:S02]  /*28e0*/  ISETP.LT.OR P3, PT, R0.reuse, 0xa, !P0 ;  /* 0x0000000a0000780c */ /* 0x040fe40004761670 */
[C---:B------:R-:W-:Y:S01]  /*28f0*/  ISETP.LT.OR P5, PT, R0.reuse, 0x11, !P1 ;  /* 0x000000110000780c */ /* 0x040fe20004fa1670 */
[----:B------:R4:W-:Y:S01]  /*2900*/  @!P2 STG.E.U8 desc[UR36][R4.64+0x9], R29 ;  /* 0x0000091d0400a986 */ /* 0x0009e2000c101124 */
[----:B------:R-:W-:-:S06]  /*2910*/  ISETP.LT.OR P2, PT, R0, 0x12, !P1 ;  /* 0x000000120000780c */ /* 0x000fcc0004f41670 */
[----:B------:R-:W-:Y:S07]  /*2920*/  @P4 BRA `(.L_x_51) ;  /* 0x00000000000c4947 */ /* 0x000fee0003800000 */
[----:B------:R-:W1:Y:S02]  /*2930*/  LDG.E.U8 R164, desc[UR36][R8.64+0x8] ;  /* 0x0000082408a47981 */ /* 0x000e64000c1e1100 */
[----:B-1----:R-:W-:-:S05]  /*2940*/  PRMT R11, R164, 0x8880, RZ ;  /* 0x00008880a40b7816 */ /* 0x002fca00000000ff */
[----:B------:R-:W-:-:S07]  /*2950*/  IMAD R10, R11, R152, RZ ;  /* 0x000000980b0a7224 */ /* 0x000fce00078e02ff */
.L_x_51:
[----:B------:R-:W-:Y:S05]  /*2960*/  BSYNC B1 ;  /* 0x0000000000017941 */ /* 0x000fea0003800000 */
.L_x_50:
[----:B-1----:R-:W-:Y:S01]  /*2970*/  @!P4 IMAD R11, R30, R153, R10 ;  /* 0x000000991e0bc224 */ /* 0x002fe200078e020a */
[----:B------:R-:W-:Y:S04]  /*2980*/  BSSY B1, `(.L_x_52) ;  /* 0x0000006000017945 */ /* 0x000fe80003800000 */
[----:B------:R1:W-:Y:S01]  /*2990*/  @!P4 STG.E.U8 desc[UR36][R6.64+0x8], R11 ;  /* 0x0000080b0600c986 */ /* 0x0003e2000c101124 */
[----:B------:R-:W-:Y:S05]  /*29a0*/  @P3 BRA `(.L_x_53) ;  /* 0x00000000000c3947 */ /* 0x000fea0003800000 */
[----:B------:R-:W1:Y:S02]  /*29b0*/  LDG.E.U8 R164, desc[UR36][R8.64+0x9] ;  /* 0x0000092408a47981 */ /* 0x000e64000c1e1100 */
[----:B-1----:R-:W-:-:S05]  /*29c0*/  PRMT R11, R164, 0x8880, RZ ;  /* 0x00008880a40b7816 */ /* 0x002fca00000000ff */
[----:B------:R-:W-:-:S07]  /*29d0*/  IMAD R10, R11, R152, RZ ;  /* 0x000000980b0a7224 */ /* 0x000fce00078e02ff */
.L_x_53:
[----:B------:R-:W-:Y:S05]  /*29e0*/  BSYNC B1 ;  /* 0x0000000000017941 */ /* 0x000fea0003800000 */
.L_x_52:
[----:B------:R-:W-:Y:S01]  /*29f0*/  @!P3 IMAD R31, R31, R153, R10 ;  /* 0x000000991f1fb224 */ /* 0x000fe200078e020a */
[----:B------:R-:W-:Y:S04]  /*2a00*/  BSSY B1, `(.L_x_54) ;  /* 0x0000006000017945 */ /* 0x000fe80003800000 */
[----:B------:R0:W-:Y:S01]  /*2a10*/  @!P3 STG.E.U8 desc[UR36][R6.64+0x9], R31 ;  /* 0x0000091f0600b986 */ /* 0x0001e2000c101124 */
[----:B------:R-:W-:Y:S05]  /*2a20*/  @P5 BRA `(.L_x_55) ;  /* 0x00000000000c5947 */ /* 0x000fea0003800000 */
[----:B------:R-:W1:Y:S02]  /*2a30*/  LDG.E.U8 R164, desc[UR36][R2.64+0x10] ;  /* 0x0000102402a47981 */ /* 0x000e64000c1e1100 */
[----:B-1----:R-:W-:-:S05]  /*2a40*/  PRMT R11, R164, 0x8880, RZ ;  /* 0x00008880a40b7816 */ /* 0x002fca00000000ff */
[----:B------:R-:W-:-:S07]  /*2a50*/  IMAD R10, R11, R152, RZ ;  /* 0x000000980b0a7224 */ /* 0x000fce00078e02ff */
.L_x_55:
[----:B------:R-:W-:Y:S05]  /*2a60*/  BSYNC B1 ;  /* 0x0000000000017941 */ /* 0x000fea0003800000 */
.L_x_54:
[----:B-1----:R-:W-:Y:S01]  /*2a70*/  @!P5 IMAD R11, R32, R153, R10 ;  /* 0x00000099200bd224 */ /* 0x002fe200078e020a */
[----:B------:R-:W-:Y:S04]  /*2a80*/  BSSY B1, `(.L_x_56) ;  /* 0x0000006000017945 */ /* 0x000fe80003800000 */
[----:B------:R1:W-:Y:S01]  /*2a90*/  @!P5 STG.E.U8 desc[UR36][R4.64+0x10], R11 ;  /* 0x0000100b0400d986 */ /* 0x0003e2000c101124 */
[----:B------:R-:W-:Y:S05]  /*2aa0*/  @P2 BRA `(.L_x_57) ;  /* 0x00000000000c2947 */ /* 0x000fea0003800000 */
[----:B------:R-:W1:Y:S02]  /*2ab0*/  LDG.E.U8 R164, desc[UR36][R2.64+0x11] ;  /* 0x0000112402a47981 */ /* 0x000e64000c1e1100 */
[----:B-1----:R-:W-:-:S05]  /*2ac0*/  PRMT R11, R164, 0x8880, RZ ;  /* 0x00008880a40b7816 */ /* 0x002fca00000000ff */
[----:B------:R-:W-:-:S07]  /*2ad0*/  IMAD R10, R11, R152, RZ ;  /* 0x000000980b0a7224 */ /* 0x000fce00078e02ff */
.L_x_57:
[----:B------:R-:W-:Y:S05]  /*2ae0*/  BSYNC B1 ;  /* 0x0000000000017941 */ /* 0x000fea0003800000 */
.L_x_56:
        /* <DEDUP_REMOVED lines=11> */
.L_x_59:
[----:B------:R-:W-:Y:S05]  /*2ba0*/  BSYNC B1 ;  /* 0x0000000000017941 */ /* 0x000fea0003800000 */
.L_x_58:
[----:B-1----:R-:W-:Y:S01]  /*2bb0*/  @!P4 IMAD R11, R34, R153, R10 ;  /* 0x00000099220bc224 */ /* 0x002fe200078e020a */
[----:B------:R-:W-:Y:S04]  /*2bc0*/  BSSY B1, `(.L_x_60) ;  /* 0x0000006000017945 */ /* 0x000fe80003800000 */
[----:B------:R1:W-:Y:S01]  /*2bd0*/  @!P4 STG.E.U8 desc[UR36][R6.64+0x10], R11 ;  /* 0x0000100b0600c986 */ /* 0x0003e2000c101124 */
[----:B------:R-:W-:Y:S05]  /*2be0*/  @P3 BRA `(.L_x_61) ;  /* 0x00000000000c3947 */ /* 0x000fea0003800000 */
[----:B------:R-:W1:Y:S02]  /*2bf0*/  LDG.E.U8 R164, desc[UR36][R8.64+0x11] ;  /* 0x0000112408a47981 */ /* 0x000e64000c1e1100 */
[----:B-1----:R-:W-:-:S05]  /*2c00*/  PRMT R11, R164, 0x8880, RZ ;  /* 0x00008880a40b7816 */ /* 0x002fca00000000ff */
[----:B------:R-:W-:-:S07]  /*2c10*/  IMAD R10, R11, R152, RZ ;  /* 0x000000980b0a7224 */ /* 0x000fce00078e02ff */
.L_x_61:
[----:B------:R-:W-:Y:S05]  /*2c20*/  BSYNC B1 ;  /* 0x0000000000017941 */ /* 0x000fea0003800000 */
.L_x_60:
[----:B------:R-:W-:Y:S01]  /*2c30*/  @!P3 IMAD R35, R35, R153, R10 ;  /* 0x000000992323b224 */ /* 0x000fe200078e020a */
[----:B------:R-:W-:Y:S04]  /*2c40*/  BSSY B1, `(.L_x_62) ;  /* 0x0000006000017945 */ /* 0x000fe80003800000 */
[----:B------:R0:W-:Y:S01]  /*2c50*/  @!P3 STG.E.U8 desc[UR36][R6.64+0x11], R35 ;  /* 0x000011230600b986 */ /* 0x0001e2000c101124 */
[----:B------:R-:W-:Y:S05]  /*2c60*/  @P5 BRA `(.L_x_63) ;  /* 0x00000000000c5947 */ /* 0x000fea0003800000 */
[----:B------:R-:W1:Y:S02]  /*2c70*/  LDG.E.U8 R164, desc[UR36][R2.64+0x18] ;  /* 0x0000182402a47981 */ /* 0x000e64000c1e1100 */
[----:B-1----:R-:W-:-:S05]  /*2c80*/  PRMT R11, R164, 0x8880, RZ ;  /* 0x00008880a40b7816 */ /* 0x002fca00000000ff */
[----:B------:R-:W-:-:S07]  /*2c90*/  IMAD R10, R11, R152, RZ ;  /* 0x000000980b0a7224 */ /* 0x000fce00078e02ff */
.L_x_63:
[----:B------:R-:W-:Y:S05]  /*2ca0*/  BSYNC B1 ;  /* 0x0000000000017941 */ /* 0x000fea0003800000 */
.L_x_62:
[----:B-1----:R-:W-:Y:S01]  /*2cb0*/  @!P5 IMAD R11, R36, R153, R10 ;  /* 0x00000099240bd224 */ /* 0x002fe200078e020a */
[----:B------:R-:W-:Y:S04]  /*2cc0*/  BSSY B1, `(.L_x_64) ;  /* 0x0000006000017945 */ /* 0x000fe80003800000 */
[----:B------:R1:W-:Y:S01]  /*2cd0*/  @!P5 STG.E.U8 desc[UR36][R4.64+0x18], R11 ;  /* 0x0000180b0400d986 */ /* 0x0003e2000c101124 */
[----:B------:R-:W-:Y:S05]  /*2ce0*/  @P2 BRA `(.L_x_65) ;  /* 0x00000000000c2947 */ /* 0x000fea0003800000 */
[----:B------:R-:W1:Y:S02]  /*2cf0*/  LDG.E.U8 R164, desc[UR36][R2.64+0x19] ;  /* 0x0000192402a47981 */ /* 0x000e64000c1e1100 */
[----:B-1----:R-:W-:-:S05]  /*2d00*/  PRMT R11, R164, 0x8880, RZ ;  /* 0x00008880a40b7816 */ /* 0x002fca00000000ff */
[----:B------:R-:W-:-:S07]  /*2d10*/  IMAD R10, R11, R152, RZ ;  /* 0x000000980b0a7224 */ /* 0x000fce00078e02ff */
.L_x_65:
[----:B------:R-:W-:Y:S05]  /*2d20*/  BSYNC B1 ;  /* 0x0000000000017941 */ /* 0x000fea0003800000 */
.L_x_64:
        /* <DEDUP_REMOVED lines=11> */
.L_x_67:
[----:B------:R-:W-:Y:S05]  /*2de0*/  BSYNC B1 ;  /* 0x0000000000017941 */ /* 0x000fea0003800000 */
.L_x_66:
[----:B-1----:R-:W-:Y:S01]  /*2df0*/  @!P4 IMAD R11, R38, R153, R10 ;  /* 0x00000099260bc224 */ /* 0x002fe200078e020a */
[----:B------:R-:W-:Y:S04]  /*2e00*/  BSSY B1, `(.L_x_68) ;  /* 0x0000006000017945 */ /* 0x000fe80003800000 */
[----:B------:R1:W-:Y:S01]  /*2e10*/  @!P4 STG.E.U8 desc[UR36][R6.64+0x18], R11 ;  /* 0x0000180b0600c986 */ /* 0x0003e2000c101124 */
[----:B------:R-:W-:Y:S05]  /*2e20*/  @P3 BRA `(.L_x_69) ;  /* 0x00000000000c3947 */ /* 0x000fea0003800000 */
[----:B------:R-:W1:Y:S02]  /*2e30*/  LDG.E.U8 R164, desc[UR36][R8.64+0x19] ;  /* 0x0000192408a47981 */ /* 0x000e64000c1e1100 */
[----:B-1----:R-:W-:-:S05]  /*2e40*/  PRMT R11, R164, 0x8880, RZ ;  /* 0x00008880a40b7816 */ /* 0x002fca00000000ff */
[----:B------:R-:W-:-:S07]  /*2e50*/  IMAD R10, R11, R152, RZ ;  /* 0x000000980b0a7224 */ /* 0x000fce00078e02ff */
.L_x_69:
[----:B------:R-:W-:Y:S05]  /*2e60*/  BSYNC B1 ;  /* 0x0000000000017941 */ /* 0x000fea0003800000 */
.L_x_68:
[----:B------:R-:W-:Y:S01]  /*2e70*/  @!P3 IMAD R39, R39, R153, R10 ;  /* 0x000000992727b224 */ /* 0x000fe200078e020a */
[----:B------:R-:W-:Y:S04]  /*2e80*/  BSSY B1, `(.L_x_70) ;  /* 0x0000006000017945 */ /* 0x000fe80003800000 */
[----:B------:R0:W-:Y:S01]  /*2e90*/  @!P3 STG.E.U8 desc[UR36][R6.64+0x19], R39 ;  /* 0x000019270600b986 */ /* 0x0001e2000c101124 */
[----:B------:R-:W-:Y:S05]  /*2ea0*/  @P5 BRA `(.L_x_71) ;  /* 0x00000000000c5947 */ /* 0x000fea0003800000 */
[----:B------:R-:W1:Y:S02]  /*2eb0*/  LDG.E.U8 R164, desc[UR36][R2.64+0x20] ;  /* 0x0000202402a47981 */ /* 0x000e64000c1e1100 */
[----:B-1----:R-:W-:-:S05]  /*2ec0*/  PRMT R11, R164, 0x8880, RZ ;  /* 0x00008880a40b7816 */ /* 0x002fca00000000ff */
[----:B------:R-:W-:-:S07]  /*2ed0*/  IMAD R10, R11, R152, RZ ;  /* 0x000000980b0a7224 */ /* 0x000fce00078e02ff */
.L_x_71:
[----:B------:R-:W-:Y:S05]  /*2ee0*/  BSYNC B1 ;  /* 0x0000000000017941 */ /* 0x000fea0003800000 */
.L_x_70:
[----:B-1----:R-:W-:Y:S01]  /*2ef0*/  @!P5 IMAD R11, R40, R153, R10 ;  /* 0x00000099280bd224 */ /* 0x002fe200078e020a */
[----:B------:R-:W-:Y:S04]  /*2f00*/  BSSY B1, `(.L_x_72) ;  /* 0x0000006000017945 */ /* 0x000fe80003800000 */
[----:B------:R1:W-:Y:S01]  /*2f10*/  @!P5 STG.E.U8 desc[UR36][R4.64+0x20], R11 ;  /* 0x0000200b0400d986 */ /* 0x0003e2000c101124 */
[----:B------:R-:W-:Y:S05]  /*2f20*/  @P2 BRA `(.L_x_73) ;  /* 0x00000000000c2947 */ /* 0x000fea0003800000 */
[----:B------:R-:W1:Y:S02]  /*2f30*/  LDG.E.U8 R164, desc[UR36][R2.64+0x21] ;  /* 0x0000212402a47981 */ /* 0x000e64000c1e1100 */
[----:B-1----:R-:W-:-:S05]  /*2f40*/  PRMT R11, R164, 0x8880, RZ ;  /* 0x00008880a40b7816 */ /* 0x002fca00000000ff */
[----:B------:R-:W-:-:S07]  /*2f50*/  IMAD R10, R11, R152, RZ ;  /* 0x000000980b0a7224 */ /* 0x000fce00078e02ff */
.L_x_73:
[----:B------:R-:W-:Y:S05]  /*2f60*/  BSYNC B1 ;  /* 0x0000000000017941 */ /* 0x000fea0003800000 */
.L_x_72:
        /* <DEDUP_REMOVED lines=11> */
.L_x_75:
[----:B------:R-:W-:Y:S05]  /*3020*/  BSYNC B1 ;  /* 0x0000000000017941 */ /* 0x000fea0003800000 */
.L_x_74:
[----:B-1----:R-:W-:Y:S01]  /*3030*/  @!P4 IMAD R11, R42, R153, R10 ;  /* 0x000000992a0bc224 */ /* 0x002fe200078e020a */
[----:B------:R-:W-:Y:S04]  /*3040*/  BSSY B1, `(.L_x_76) ;  /* 0x0000006000017945 */ /* 0x000fe80003800000 */
[----:B------:R1:W-:Y:S01]  /*3050*/  @!P4 STG.E.U8 desc[UR36][R6.64+0x20], R11 ;  /* 0x0000200b0600c986 */ /* 0x0003e2000c101124 */
[----:B------:R-:W-:Y:S05]  /*3060*/  @P3 BRA `(.L_x_77) ;  /* 0x00000000000c3947 */ /* 0x000fea0003800000 */
[----:B------:R-:W1:Y:S02]  /*3070*/  LDG.E.U8 R164, desc[UR36][R8.64+0x21] ;  /* 0x0000212408a47981 */ /* 0x000e64000c1e1100 */
[----:B-1----:R-:W-:-:S05]  /*3080*/  PRMT R11, R164, 0x8880, RZ ;  /* 0x00008880a40b7816 */ /* 0x002fca00000000ff */
[----:B------:R-:W-:-:S07]  /*3090*/  IMAD R10, R11, R152, RZ ;  /* 0x000000980b0a7224 */ /* 0x000fce00078e02ff */
.L_x_77:
[----:B------:R-:W-:Y:S05]  /*30a0*/  BSYNC B1 ;  /* 0x0000000000017941 */ /* 0x000fea0003800000 */
.L_x_76:
[----:B------:R-:W-:Y:S01]  /*30b0*/  @!P3 IMAD R43, R43, R153, R10 ;  /* 0x000000992b2bb224 */ /* 0x000fe200078e020a */
[----:B------:R-:W-:Y:S04]  /*30c0*/  BSSY B1, `(.L_x_78) ;  /* 0x0000006000017945 */ /* 0x000fe80003800000 */
[----:B------:R0:W-:Y:S01]  /*30d0*/  @!P3 STG.E.U8 desc[UR36][R6.64+0x21], R43 ;  /* 0x0000212b0600b986 */ /* 0x0001e2000c101124 */
[----:B------:R-:W-:Y:S05]  /*30e0*/  @P5 BRA `(.L_x_79) ;  /* 0x00000000000c5947 */ /* 0x000fea0003800000 */
[----:B------:R-:W1:Y:S02]  /*30f0*/  LDG.E.U8 R164, desc[UR36][R2.64+0x28] ;  /* 0x0000282402a47981 */ /* 0x000e64000c1e1100 */
[----:B-1----:R-:W-:-:S05]  /*3100*/  PRMT R11, R164, 0x8880, RZ ;  /* 0x00008880a40b7816 */ /* 0x002fca00000000ff */
[----:B------:R-:W-:-:S07]  /*3110*/  IMAD R10, R11, R152, RZ ;  /* 0x000000980b0a7224 */ /* 0x000fce00078e02ff */
.L_x_79:
[----:B------:R-:W-:Y:S05]  /*3120*/  BSYNC B1 ;  /* 0x0000000000017941 */ /* 0x000fea0003800000 */
.L_x_78:
[----:B-1----:R-:W-:Y:S01]  /*3130*/  @!P5 IMAD R11, R44, R153, R10 ;  /* 0x000000992c0bd224 */ /* 0x002fe200078e020a */
[----:B------:R-:W-:Y:S04]  /*3140*/  BSSY B1, `(.L_x_80) ;  /* 0x0000006000017945 */ /* 0x000fe80003800000 */
[----:B------:R1:W-:Y:S01]  /*3150*/  @!P5 STG.E.U8 desc[UR36][R4.64+0x28], R11 ;  /* 0x0000280b0400d986 */ /* 0x0003e2000c101124 */
[----:B------:R-:W-:Y:S05]  /*3160*/  @P2 BRA `(.L_x_81) ;  /* 0x00000000000c2947 */ /* 0x000fea0003800000 */
[----:B------:R-:W1:Y:S02]  /*3170*/  LDG.E.U8 R164, desc[UR36][R2.64+0x29] ;  /* 0x0000292402a47981 */ /* 0x000e64000c1e1100 */
[----:B-1----:R-:W-:-:S05]  /*3180*/  PRMT R11, R164, 0x8880, RZ ;  /* 0x00008880a40b7816 */ /* 0x002fca00000000ff */
[----:B------:R-:W-:-:S07]  /*3190*/  IMAD R10, R11, R152, RZ ;  /* 0x000000980b0a7224 */ /* 0x000fce00078e02ff */
.L_x_81:
[----:B------:R-:W-:Y:S05]  /*31a0*/  BSYNC B1 ;  /* 0x0000000000017941 */ /* 0x000fea0003800000 */
.L_x_80:
        /* <DEDUP_REMOVED lines=11> */
.L_x_83:
[----:B------:R-:W-:Y:S05]  /*3260*/  BSYNC B1 ;  /* 0x0000000000017941 */ /* 0x000fea0003800000 */
.L_x_82:
[----:B-1----:R-:W-:Y:S01]  /*3270*/  @!P4 IMAD R11, R46, R153, R10 ;  /* 0x000000992e0bc224 */ /* 0x002fe200078e020a */
[----:B------:R-:W-:Y:S04]  /*3280*/  BSSY B1, `(.L_x_84) ;  /* 0x0000006000017945 */ /* 0x000fe80003800000 */
[----:B------:R1:W-:Y:S01]  /*3290*/  @!P4 STG.E.U8 desc[UR36][R6.64+0x28], R11 ;  /* 0x0000280b0600c986 */ /* 0x0003e2000c101124 */
[----:B------:R-:W-:Y:S05]  /*32a0*/  @P3 BRA `(.L_x_85) ;  /* 0x00000000000c3947 */ /* 0x000fea0003800000 */
[----:B------:R-:W1:Y:S02]  /*32b0*/  LDG.E.U8 R164, desc[UR36][R8.64+0x29] ;  /* 0x0000292408a47981 */ /* 0x000e64000c1e1100 */
[----:B-1----:R-:W-:-:S05]  /*32c0*/  PRMT R11, R164, 0x8880, RZ ;  /* 0x00008880a40b7816 */ /* 0x002fca00000000ff */
[----:B------:R-:W-:-:S07]  /*32d0*/  IMAD R10, R11, R152, RZ ;  /* 0x000000980b0a7224 */ /* 0x000fce00078e02ff */
.L_x_85:
[----:B------:R-:W-:Y:S05]  /*32e0*/  BSYNC B1 ;  /* 0x0000000000017941 */ /* 0x000fea0003800000 */
.L_x_84:
[----:B------:R-:W-:Y:S01]  /*32f0*/  @!P3 IMAD R47, R47, R153, R10 ;  /* 0x000000992f2fb224 */ /* 0x000fe200078e020a */
[----:B------:R-:W-:Y:S04]  /*3300*/  BSSY B1, `(.L_x_86) ;  /* 0x0000006000017945 */ /* 0x000fe80003800000 */
[----:B------:R0:W-:Y:S01]  /*3310*/  @!P3 STG.E.U8 desc[UR36][R6.64+0x29], R47 ;  /* 0x0000292f0600b986 */ /* 0x0001e2000c101124 */
[----:B------:R-:W-:Y:S05]  /*3320*/  @P5 BRA `(.L_x_87) ;  /* 0x00000000000c5947 */ /* 0x000fea0003800000 */
[----:B------:R-:W1:Y:S02]  /*3330*/  LDG.E.U8 R164, desc[UR36][R2.64+0x30] ;  /* 0x0000302402a47981 */ /* 0x000e64000c1e1100 */
[----:B-1----:R-:W-:-:S05]  /*3340*/  PRMT R11, R164, 0x8880, RZ ;  /* 0x00008880a40b7816 */ /* 0x002fca00000000ff */
[----:B------:R-:W-:-:S07]  /*3350*/  IMAD R10, R11, R152, RZ ;  /* 0x000000980b0a7224 */ /* 0x000fce00078e02ff */
.L_x_87:
[----:B------:R-:W-:Y:S05]  /*3360*/  BSYNC B1 ;  /* 0x0000000000017941 */ /* 0x000fea0003800000 */
.L_x_86:
[----:B-1----:R-:W-:Y:S01]  /*3370*/  @!P5 IMAD R11, R48, R153, R10 ;  /* 0x00000099300bd224 */ /* 0x002fe200078e020a */
[----:B------:R-:W-:Y:S04]  /*3380*/  BSSY B1, `(.L_x_88) ;  /* 0x0000006000017945 */ /* 0x000fe80003800000 */
[----:B------:R1:W-:Y:S01]  /*3390*/  @!P5 STG.E.U8 desc[UR36][R4.64+0x30], R11 ;  /* 0x0000300b0400d986 */ /* 0x0003e2000c101124 */
[----:B------:R-:W-:Y:S05]  /*33a0*/  @P2 BRA `(.L_x_89) ;  /* 0x00000000000c2947 */ /* 0x000fea0003800000 */
[----:B------:R-:W1:Y:S02]  /*33b0*/  LDG.E.U8 R164, desc[UR36][R2.64+0x31] ;  /* 0x0000312402a47981 */ /* 0x000e64000c1e1100 */
[----:B-1----:R-:W-:-:S05]  /*33c0*/  PRMT R11, R164, 0x8880, RZ ;  /* 0x00008880a40b7816 */ /* 0x002fca00000000ff */
[----:B------:R-:W-:-:S07]  /*33d0*/  IMAD R10, R11, R152, RZ ;  /* 0x000000980b0a7224 */ /* 0x000fce00078e02ff */
.L_x_89:
[----:B------:R-:W-:Y:S05]  /*33e0*/  BSYNC B1 ;  /* 0x0000000000017941 */ /* 0x000fea0003800000 */
.L_x_88:
        /* <DEDUP_REMOVED lines=11> */
.L_x_91:
[----:B------:R-:W-:Y:S05]  /*34a0*/  BSYNC B1 ;  /* 0x0000000000017941 */ /* 0x000fea0003800000 */
.L_x_90:
[----:B-1----:R-:W-:Y:S01]  /*34b0*/  @!P4 IMAD R11, R50, R153, R10 ;  /* 0x00000099320bc224 */ /* 0x002fe200078e020a */
[----:B------:R-:W-:Y:S04]  /*34c0*/  BSSY B1, `(.L_x_92) ;  /* 0x0000006000017945 */ /* 0x000fe80003800000 */
[----:B------:R1:W-:Y:S01]  /*34d0*/  @!P4 STG.E.U8 desc[UR36][R6.64+0x30], R11 ;  /* 0x0000300b0600c986 */ /* 0x0003e2000c101124 */
[----:B------:R-:W-:Y:S05]  /*34e0*/  @P3 BRA `(.L_x_93) ;  /* 0x00000000000c3947 */ /* 0x000fea0003800000 */
[----:B------:R-:W1:Y:S02]  /*34f0*/  LDG.E.U8 R164, desc[UR36][R8.64+0x31] ;  /* 0x0000312408a47981 */ /* 0x000e64000c1e1100 */
[----:B-1----:R-:W-:-:S05]  /*3500*/  PRMT R11, R164, 0x8880, RZ ;  /* 0x00008880a40b7816 */ /* 0x002fca00000000ff */
[----:B------:R-:W-:-:S07]  /*3510*/  IMAD R10, R11, R152, RZ ;  /* 0x000000980b0a7224 */ /* 0x000fce00078e02ff */
.L_x_93:
[----:B------:R-:W-:Y:S05]  /*3520*/  BSYNC B1 ;  /* 0x0000000000017941 */ /* 0x000fea0003800000 */
.L_x_92:
[----:B------:R-:W-:Y:S01]  /*3530*/  @!P3 IMAD R51, R51, R153, R10 ;  /* 0x000000993333b224 */ /* 0x000fe200078e020a */
[----:B------:R-:W-:Y:S04]  /*3540*/  BSSY B1, `(.L_x_94) ;  /* 0x0000006000017945 */ /* 0x000fe80003800000 */
[----:B------:R0:W-:Y:S01]  /*3550*/  @!P3 STG.E.U8 desc[UR36][R6.64+0x31], R51 ;  /* 0x000031330600b986 */ /* 0x0001e2000c101124 */
[----:B------:R-:W-:Y:S05]  /*3560*/  @P5 BRA `(.L_x_95) ;  /* 0x00000000000c5947 */ /* 0x000fea0003800000 */
[----:B------:R-:W1:Y:S02]  /*3570*/  LDG.E.U8 R164, desc[UR36][R2.64+0x38] ;  /* 0x0000382402a47981 */ /* 0x000e64000c1e1100 */
[----:B-1----:R-:W-:-:S05]  /*3580*/  PRMT R11, R164, 0x8880, RZ ;  /* 0x00008880a40b7816 */ /* 0x002fca00000000ff */
[----:B------:R-:W-:-:S07]  /*3590*/  IMAD R10, R11, R152, RZ ;  /* 0x000000980b0a7224 */ /* 0x000fce00078e02ff */
.L_x_95:
[----:B------:R-:W-:Y:S05]  /*35a0*/  BSYNC B1 ;  /* 0x0000000000017941 */ /* 0x000fea0003800000 */
.L_x_94:
[----:B-1----:R-:W-:Y:S01]  /*35b0*/  @!P5 IMAD R11, R52, R153, R10 ;  /* 0x00000099340bd224 */ /* 0x002fe200078e020a */
[----:B------:R-:W-:Y:S04]  /*35c0*/  BSSY B1, `(.L_x_96) ;  /* 0x0000006000017945 */ /* 0x000fe80003800000 */
[----:B------:R1:W-:Y:S01]  /*35d0*/  @!P5 STG.E.U8 desc[UR36][R4.64+0x38], R11 ;  /* 0x0000380b0400d986 */ /* 0x0003e2000c101124 */
[----:B------:R-:W-:Y:S05]  /*35e0*/  @P2 BRA `(.L_x_97) ;  /* 0x00000000000c2947 */ /* 0x000fea0003800000 */
[----:B------:R-:W1:Y:S02]  /*35f0*/  LDG.E.U8 R164, desc[UR36][R2.64+0x39] ;  /* 0x0000392402a47981 */ /* 0x000e64000c1e1100 */
[----:B-1----:R-:W-:-:S05]  /*3600*/  PRMT R11, R164, 0x8880, RZ ;  /* 0x00008880a40b7816 */ /* 0x002fca00000000ff */
[----:B------:R-:W-:-:S07]  /*3610*/  IMAD R10, R11, R152, RZ ;  /* 0x000000980b0a7224 */ /* 0x000fce00078e02ff */
.L_x_97:
[----:B------:R-:W-:Y:S05]  /*3620*/  BSYNC B1 ;  /* 0x0000000000017941 */ /* 0x000fea0003800000 */
.L_x_96:
        /* <DEDUP_REMOVED lines=11> */
.L_x_99:
[----:B------:R-:W-:Y:S05]  /*36e0*/  BSYNC B1 ;  /* 0x0000000000017941 */ /* 0x000fea0003800000 */
.L_x_98:
[----:B-1----:R-:W-:Y:S01]  /*36f0*/  @!P4 IMAD R11, R54, R153, R10 ;  /* 0x00000099360bc224 */ /* 0x002fe200078e020a */
[----:B------:R-:W-:Y:S04]  /*3700*/  BSSY B1, `(.L_x_100) ;  /* 0x0000006000017945 */ /* 0x000fe80003800000 */
[----:B------:R1:W-:Y:S01]  /*3710*/  @!P4 STG.E.U8 desc[UR36][R6.64+0x38], R11 ;  /* 0x0000380b0600c986 */ /* 0x0003e2000c101124 */
[----:B------:R-:W-:Y:S05]  /*3720*/  @P3 BRA `(.L_x_101) ;  /* 0x00000000000c3947 */ /* 0x000fea0003800000 */
[----:B------:R-:W1:Y:S02]  /*3730*/  LDG.E.U8 R164, desc[UR36][R8.64+0x39] ;  /* 0x0000392408a47981 */ /* 0x000e64000c1e1100 */
[----:B-1----:R-:W-:-:S05]  /*3740*/  PRMT R11, R164, 0x8880, RZ ;  /* 0x00008880a40b7816 */ /* 0x002fca00000000ff */
[----:B------:R-:W-:-:S07]  /*3750*/  IMAD R10, R11, R152, RZ ;  /* 0x000000980b0a7224 */ /* 0x000fce00078e02ff */
.L_x_101:
[----:B------:R-:W-:Y:S05]  /*3760*/  BSYNC B1 ;  /* 0x0000000000017941 */ /* 0x000fea0003800000 */
.L_x_100:
[----:B------:R-:W-:Y:S01]  /*3770*/  @!P3 IMAD R55, R55, R153, R10 ;  /* 0x000000993737b224 */ /* 0x000fe200078e020a */
[----:B------:R-:W-:Y:S04]  /*3780*/  BSSY B1, `(.L_x_102) ;  /* 0x0000006000017945 */ /* 0x000fe80003800000 */
[----:B------:R0:W-:Y:S01]  /*3790*/  @!P3 STG.E.U8 desc[UR36][R6.64+0x39], R55 ;  /* 0x000039370600b986 */ /* 0x0001e2000c101124 */
[----:B------:R-:W-:Y:S05]  /*37a0*/  @P5 BRA `(.L_x_103) ;  /* 0x00000000000c5947 */ /* 0x000fea0003800000 */
[----:B------:R-:W1:Y:S02]  /*37b0*/  LDG.E.U8 R164, desc[UR36][R2.64+0x40] ;  /* 0x0000402402a47981 */ /* 0x000e64000c1e1100 */
[----:B-1----:R-:W-:-:S05]  /*37c0*/  PRMT R11, R164, 0x8880, RZ ;  /* 0x00008880a40b7816 */ /* 0x002fca00000000ff */
[----:B------:R-:W-:-:S07]  /*37d0*/  IMAD R10, R11, R152, RZ ;  /* 0x000000980b0a7224 */ /* 0x000fce00078e02ff */
.L_x_103:
[----:B------:R-:W-:Y:S05]  /*37e0*/  BSYNC B1 ;  /* 0x0000000000017941 */ /* 0x000fea0003800000 */
.L_x_102:
[----:B-1----:R-:W-:Y:S01]  /*37f0*/  @!P5 IMAD R11, R56, R153, R10 ;  /* 0x00000099380bd224 */ /* 0x002fe200078e020a */
[----:B------:R-:W-:Y:S04]  /*3800*/  BSSY B1, `(.L_x_104) ;  /* 0x0000006000017945 */ /* 0x000fe80003800000 */
[----:B------:R1:W-:Y:S01]  /*3810*/  @!P5 STG.E.U8 desc[UR36][R4.64+0x40], R11 ;  /* 0x0000400b0400d986 */ /* 0x0003e2000c101124 */
[----:B------:R-:W-:Y:S05]  /*3820*/  @P2 BRA `(.L_x_105) ;  /* 0x00000000000c2947 */ /* 0x000fea0003800000 */
[----:B------:R-:W1:Y:S02]  /*3830*/  LDG.E.U8 R164, desc[UR36][R2.64+0x41] ;  /* 0x0000412402a47981 */ /* 0x000e64000c1e1100 */
[----:B-1----:R-:W-:-:S05]  /*3840*/  PRMT R11, R164, 0x8880, RZ ;  /* 0x00008880a40b7816 */ /* 0x002fca00000000ff */
[----:B------:R-:W-:-:S07]  /*3850*/  IMAD R10, R11, R152, RZ ;  /* 0x000000980b0a7224 */ /* 0x000fce00078e02ff */
.L_x_105:
[----:B------:R-:W-:Y:S05]  /*3860*/  BSYNC B1 ;  /* 0x0000000000017941 */ /* 0x000fea0003800000 */
.L_x_104:
        /* <DEDUP_REMOVED lines=11> */
.L_x_107:
[----:B------:R-:W-:Y:S05]  /*3920*/  BSYNC B1 ;  /* 0x0000000000017941 */ /* 0x000fea0003800000 */
.L_x_106:
[----:B-1----:R-:W-:Y:S01]  /*3930*/  @!P4 IMAD R11, R58, R153, R10 ;  /* 0x000000993a0bc224 */ /* 0x002fe200078e020a */
[----:B------:R-:W-:Y:S04]  /*3940*/  BSSY B1, `(.L_x_108) ;  /* 0x0000006000017945 */ /* 0x000fe80003800000 */
[----:B------:R1:W-:Y:S01]  /*3950*/  @!P4 STG.E.U8 desc[UR36][R6.64+0x40], R11 ;  /* 0x0000400b0600c986 */ /* 0x0003e2000c101124 */
[----:B------:R-:W-:Y:S05]  /*3960*/  @P3 BRA `(.L_x_109) ;  /* 0x00000000000c3947 */ /* 0x000fea0003800000 */
[----:B------:R-:W1:Y:S02]  /*3970*/  LDG.E.U8 R164, desc[UR36][R8.64+0x41] ;  /* 0x0000412408a47981 */ /* 0x000e64000c1e1100 */
[----:B-1----:R-:W-:-:S05]  /*3980*/  PRMT R11, R164, 0x8880, RZ ;  /* 0x00008880a40b7816 */ /* 0x002fca00000000ff */
[----:B------:R-:W-:-:S07]  /*3990*/  IMAD R10, R11, R152, RZ ;  /* 0x000000980b0a7224 */ /* 0x000fce00078e02ff */
.L_x_109:
[----:B------:R-:W-:Y:S05]  /*39a0*/  BSYNC B1 ;  /* 0x0000000000017941 */ /* 0x000fea0003800000 */
.L_x_108:
[----:B------:R-:W-:Y:S01]  /*39b0*/  @!P3 IMAD R59, R59, R153, R10 ;  /* 0x000000993b3bb224 */ /* 0x000fe200078e020a */
[----:B------:R-:W-:Y:S04]  /*39c0*/  BSSY B1, `(.L_x_110) ;  /* 0x0000006000017945 */ /* 0x000fe80003800000 */
[----:B------:R0:W-:Y:S01]  /*39d0*/  @!P3 STG.E.U8 desc[UR36][R6.64+0x41], R59 ;  /* 0x0000413b0600b986 */ /* 0x0001e2000c101124 */
[----:B------:R-:W-:Y:S05]  /*39e0*/  @P5 BRA `(.L_x_111) ;  /* 0x00000000000c5947 */ /* 0x000fea0003800000 */
[----:B------:R-:W1:Y:S02]  /*39f0*/  LDG.E.U8 R164, desc[UR36][R2.64+0x48] ;  /* 0x0000482402a47981 */ /* 0x000e64000c1e1100 */
[----:B-1----:R-:W-:-:S05]  /*3a00*/  PRMT R11, R164, 0x8880, RZ ;  /* 0x00008880a40b7816 */ /* 0x002fca00000000ff */
[----:B------:R-:W-:-:S07]  /*3a10*/  IMAD R10, R11, R152, RZ ;  /* 0x000000980b0a7224 */ /* 0x000fce00078e02ff */
.L_x_111:
[----:B------:R-:W-:Y:S05]  /*3a20*/  BSYNC B1 ;  /* 0x0000000000017941 */ /* 0x000fea0003800000 */
.L_x_110:
[----:B-1----:R-:W-:Y:S01]  /*3a30*/  @!P5 IMAD R11, R60, R153, R10 ;  /* 0x000000993c0bd224 */ /* 0x002fe200078e020a */
[----:B------:R-:W-:Y:S04]  /*3a40*/  BSSY B1, `(.L_x_112) ;  /* 0x0000006000017945 */ /* 0x000fe80003800000 */
[----:B------:R1:W-:Y:S01]  /*3a50*/  @!P5 STG.E.U8 desc[UR36][R4.64+0x48], R11 ;  /* 0x0000480b0400d986 */ /* 0x0003e2000c101124 */
[----:B------:R-:W-:Y:S05]  /*3a60*/  @P2 BRA `(.L_x_113) ;  /* 0x00000000000c2947 */ /* 0x000fea0003800000 */
[----:B------:R-:W1:Y:S02]  /*3a70*/  LDG.E.U8 R164, desc[UR36][R2.64+0x49] ;  /* 0x0000492402a47981 */ /* 0x000e64000c1e1100 */
[----:B-1----:R-:W-:-:S05]  /*3a80*/  PRMT R11, R164, 0x8880, RZ ;  /* 0x00008880a40b7816 */ /* 0x002fca00000000ff */
[----:B------:R-:W-:-:S07]  /*3a90*/  IMAD R10, R11, R152, RZ ;  /* 0x000000980b0a7224 */ /* 0x000fce00078e02ff */
.L_x_113:
[----:B------:R-:W-:Y:S05]  /*3aa0*/  BSYNC B1 ;  /* 0x0000000000017941 */ /* 0x000fea0003800000 */
.L_x_112:
        /* <DEDUP_REMOVED lines=11> */
.L_x_115:
[----:B------:R-:W-:Y:S05]  /*3b60*/  BSYNC B1 ;  /* 0x0000000000017941 */ /* 0x000fea0003800000 */
.L_x_114:
[----:B-1----:R-:W-:Y:S01]  /*3b70*/  @!P4 IMAD R11, R62, R153, R10 ;  /* 0x000000993e0bc224 */ /* 0x002fe200078e020a */
[----:B------:R-:W-:Y:S04]  /*3b80*/  BSSY B1, `(.L_x_116) ;  /* 0x0000006000017945 */ /* 0x000fe80003800000 */
[----:B------:R1:W-:Y:S01]  /*3b90*/  @!P4 STG.E.U8 desc[UR36][R6.64+0x48], R11 ;  /* 0x0000480b0600c986 */ /* 0x0003e2000c101124 */
[----:B------:R-:W-:Y:S05]  /*3ba0*/  @P3 BRA `(.L_x_117) ;  /* 0x00000000000c3947 */ /* 0x000fea0003800000 */
[----:B------:R-:W1:Y:S02]  /*3bb0*/  LDG.E.U8 R164, desc[UR36][R8.64+0x49] ;  /* 0x0000492408a47981 */ /* 0x000e64000c1e1100 */
[----:B-1----:R-:W-:-:S05]  /*3bc0*/  PRMT R11, R164, 0x8880, RZ ;  /* 0x00008880a40b7816 */ /* 0x002fca00000000ff */
[----:B------:R-:W-:-:S07]  /*3bd0*/  IMAD R10, R11, R152, RZ ;  /* 0x000000980b0a7224 */ /* 0x000fce00078e02ff */
.L_x_117:
[----:B------:R-:W-:Y:S05]  /*3be0*/  BSYNC B1 ;  /* 0x0000000000017941 */ /* 0x000fea0003800000 */
.L_x_116:
[----:B------:R-:W-:Y:S01]  /*3bf0*/  @!P3 IMAD R63, R63, R153, R10 ;  /* 0x000000993f3fb224 */ /* 0x000fe200078e020a */
[----:B------:R-:W-:Y:S04]  /*3c00*/  BSSY B1, `(.L_x_118) ;  /* 0x0000006000017945 */ /* 0x000fe80003800000 */
[----:B------:R0:W-:Y:S01]  /*3c10*/  @!P3 STG.E.U8 desc[UR36][R6.64+0x49], R63 ;  /* 0x0000493f0600b986 */ /* 0x0001e2000c101124 */
[----:B------:R-:W-:Y:S05]  /*3c20*/  @P5 BRA `(.L_x_119) ;  /* 0x00000000000c5947 */ /* 0x000fea0003800000 */
[----:B------:R-:W1:Y:S02]  /*3c30*/  LDG.E.U8 R164, desc[UR36][R2.64+0x50] ;  /* 0x0000502402a47981 */ /* 0x000e64000c1e1100 */
[----:B-1----:R-:W-:-:S05]  /*3c40*/  PRMT R11, R164, 0x8880, RZ ;  /* 0x00008880a40b7816 */ /* 0x002fca00000000ff */
[----:B------:R-:W-:-:S07]  /*3c50*/  IMAD R10, R11, R152, RZ ;  /* 0x000000980b0a7224 */ /* 0x000fce00078e02ff */
.L_x_119:
[----:B------:R-:W-:Y:S05]  /*3c60*/  BSYNC B1 ;  /* 0x0000000000017941 */ /* 0x000fea0003800000 */
.L_x_118:
[----:B-1----:R-:W-:Y:S01]  /*3c70*/  @!P5 IMAD R11, R64, R153, R10 ;  /* 0x00000099400bd224 */ /* 0x002fe200078e020a */
[----:B------:R-:W-:Y:S04]  /*3c80*/  BSSY B1, `(.L_x_120) ;  /* 0x0000006000017945 */ /* 0x000fe80003800000 */
[----:B------:R1:W-:Y:S01]  /*3c90*/  @!P5 STG.E.U8 desc[UR36][R4.64+0x50], R11 ;  /* 0x0000500b0400d986 */ /* 0x0003e2000c101124 */
[----:B------:R-:W-:Y:S05]  /*3ca0*/  @P2 BRA `(.L_x_121) ;  /* 0x00000000000c2947 */ /* 0x000fea0003800000 */
[----:B------:R-:W1:Y:S02]  /*3cb0*/  LDG.E.U8 R164, desc[UR36][R2.64+0x51] ;  /* 0x0000512402a47981 */ /* 0x000e64000c1e1100 */
[----:B-1----:R-:W-:-:S05]  /*3cc0*/  PRMT R11, R164, 0x8880, RZ ;  /* 0x00008880a40b7816 */ /* 0x002fca00000000ff */
[----:B------:R-:W-:-:S07]  /*3cd0*/  IMAD R10, R11, R152, RZ ;  /* 0x000000980b0a7224 */ /* 0x000fce00078e02ff */
.L_x_121:
[----:B------:R-:W-:Y:S05]  /*3ce0*/  BSYNC B1 ;  /* 0x0000000000017941 */ /* 0x000fea0003800000 */
.L_x_120:
        /* <DEDUP_REMOVED lines=11> */
.L_x_123:
[----:B------:R-:W-:Y:S05]  /*3da0*/  BSYNC B1 ;  /* 0x0000000000017941 */ /* 0x000fea0003800000 */
.L_x_122:
[----:B-1----:R-:W-:Y:S01]  /*3db0*/  @!P4 IMAD R11, R66, R153, R10 ;  /* 0x00000099420bc224 */ /* 0x002fe200078e020a */
[----:B------:R-:W-:Y:S04]  /*3dc0*/  BSSY B1, `(.L_x_124) ;  /* 0x0000006000017945 */ /* 0x000fe80003800000 */
[----:B------:R1:W-:Y:S01]  /*3dd0*/  @!P4 STG.E.U8 desc[UR36][R6.64+0x50], R11 ;  /* 0x0000500b0600c986 */ /* 0x0003e2000c101124 */
[----:B------:R-:W-:Y:S05]  /*3de0*/  @P3 BRA `(.L_x_125) ;  /* 0x00000000000c3947 */ /* 0x000fea0003800000 */
[----:B------:R-:W1:Y:S02]  /*3df0*/  LDG.E.U8 R164, desc[UR36][R8.64+0x51] ;  /* 0x0000512408a47981 */ /* 0x000e64000c1e1100 */
[----:B-1----:R-:W-:-:S05]  /*3e00*/  PRMT R11, R164, 0x8880, RZ ;  /* 0x00008880a40b7816 */ /* 0x002fca00000000ff */
[----:B------:R-:W-:-:S07]  /*3e10*/  IMAD R10, R11, R152, RZ ;  /* 0x000000980b0a7224 */ /* 0x000fce00078e02ff */
.L_x_125:
[----:B------:R-:W-:Y:S05]  /*3e20*/  BSYNC B1 ;  /* 0x0000000000017941 */ /* 0x000fea0003800000 */
.L_x_124:
[----:B------:R-:W-:Y:S01]  /*3e30*/  @!P3 IMAD R67, R67, R153, R10 ;  /* 0x000000994343b224 */ /* 0x000fe200078e020a */
[----:B------:R-:W-:Y:S04]  /*3e40*/  BSSY B1, `(.L_x_126) ;  /* 0x0000006000017945 */ /* 0x000fe80003800000 */
[----:B------:R0:W-:Y:S01]  /*3e50*/  @!P3 STG.E.U8 desc[UR36][R6.64+0x51], R67 ;  /* 0x000051430600b986 */ /* 0x0001e2000c101124 */
[----:B------:R-:W-:Y:S05]  /*3e60*/  @P5 BRA `(.L_x_127) ;  /* 0x00000000000c5947 */ /* 0x000fea0003800000 */
[----:B------:R-:W1:Y:S02]  /*3e70*/  LDG.E.U8 R164, desc[UR36][R2.64+0x58] ;  /* 0x0000582402a47981 */ /* 0x000e64000c1e1100 */
[----:B-1----:R-:W-:-:S05]  /*3e80*/  PRMT R11, R164, 0x8880, RZ ;  /* 0x00008880a40b7816 */ /* 0x002fca00000000ff */
[----:B------:R-:W-:-:S07]  /*3e90*/  IMAD R10, R11, R152, RZ ;  /* 0x000000980b0a7224 */ /* 0x000fce00078e02ff */
.L_x_127:
[----:B------:R-:W-:Y:S05]  /*3ea0*/  BSYNC B1 ;  /* 0x0000000000017941 */ /* 0x000fea0003800000 */
.L_x_126:
[----:B-1----:R-:W-:Y:S01]  /*3eb0*/  @!P5 IMAD R11, R68, R153, R10 ;  /* 0x00000099440bd224 */ /* 0x002fe200078e020a */
[----:B------:R-:W-:Y:S04]  /*3ec0*/  BSSY B1, `(.L_x_128) ;  /* 0x0000006000017945 */ /* 0x000fe80003800000 */
[----:B------:R1:W-:Y:S01]  /*3ed0*/  @!P5 STG.E.U8 desc[UR36][R4.64+0x58], R11 ;  /* 0x0000580b0400d986 */ /* 0x0003e2000c101124 */
[----:B------:R-:W-:Y:S05]  /*3ee0*/  @P2 BRA `(.L_x_129) ;  /* 0x00000000000c2947 */ /* 0x000fea0003800000 */
[----:B------:R-:W1:Y:S02]  /*3ef0*/  LDG.E.U8 R164, desc[UR36][R2.64+0x59] ;  /* 0x0000592402a47981 */ /* 0x000e64000c1e1100 */
[----:B-1----:R-:W-:-:S05]  /*3f00*/  PRMT R11, R164, 0x8880, RZ ;  /* 0x00008880a40b7816 */ /* 0x002fca00000000ff */
[----:B------:R-:W-:-:S07]  /*3f10*/  IMAD R10, R11, R152, RZ ;  /* 0x000000980b0a7224 */ /* 0x000fce00078e02ff */
.L_x_129:
[----:B------:R-:W-:Y:S05]  /*3f20*/  BSYNC B1 ;  /* 0x0000000000017941 */ /* 0x000fea0003800000 */
.L_x_128:
        /* <DEDUP_REMOVED lines=11> */
.L_x_131:
[----:B------:R-:W-:Y:S05]  /*3fe0*/  BSYNC B1 ;  /* 0x0000000000017941 */ /* 0x000fea0003800000 */
.L_x_130:
[----:B-1----:R-:W-:Y:S01]  /*3ff0*/  @!P4 IMAD R11, R70, R153, R10 ;  /* 0x00000099460bc224 */ /* 0x002fe200078e020a */
[----:B------:R-:W-:Y:S04]  /*4000*/  BSSY B1, `(.L_x_132) ;  /* 0x0000006000017945 */ /* 0x000fe80003800000 */
[----:B------:R1:W-:Y:S01]  /*4010*/  @!P4 STG.E.U8 desc[UR36][R6.64+0x58], R11 ;  /* 0x0000580b0600c986 */ /* 0x0003e2000c101124 */
[----:B------:R-:W-:Y:S05]  /*4020*/  @P3 BRA `(.L_x_133) ;  /* 0x00000000000c3947 */ /* 0x000fea0003800000 */
[----:B------:R-:W1:Y:S02]  /*4030*/  LDG.E.U8 R164, desc[UR36][R8.64+0x59] ;  /* 0x0000592408a47981 */ /* 0x000e64000c1e1100 */
[----:B-1----:R-:W-:-:S05]  /*4040*/  PRMT R11, R164, 0x8880, RZ ;  /* 0x00008880a40b7816 */ /* 0x002fca00000000ff */
[----:B------:R-:W-:-:S07]  /*4050*/  IMAD R10, R11, R152, RZ ;  /* 0x000000980b0a7224 */ /* 0x000fce00078e02ff */
.L_x_133:
[----:B------:R-:W-:Y:S05]  /*4060*/  BSYNC B1 ;  /* 0x0000000000017941 */ /* 0x000fea0003800000 */
.L_x_132:
[----:B------:R-:W-:Y:S01]  /*4070*/  @!P3 IMAD R71, R71, R153, R10 ;  /* 0x000000994747b224 */ /* 0x000fe200078e020a */
[----:B------:R-:W-:Y:S04]  /*4080*/  BSSY B1, `(.L_x_134) ;  /* 0x0000006000017945 */ /* 0x000fe80003800000 */
[----:B------:R0:W-:Y:S01]  /*4090*/  @!P3 STG.E.U8 desc[UR36][R6.64+0x59], R71 ;  /* 0x000059470600b986 */ /* 0x0001e2000c101124 */
[----:B------:R-:W-:Y:S05]  /*40a0*/  @P5 BRA `(.L_x_135) ;  /* 0x00000000000c5947 */ /* 0x000fea0003800000 */
[----:B------:R-:W1:Y:S02]  /*40b0*/  LDG.E.U8 R164, desc[UR36][R2.64+0x60] ;  /* 0x0000602402a47981 */ /* 0x000e64000c1e1100 */
[----:B-1----:R-:W-:-:S05]  /*40c0*/  PRMT R11, R164, 0x8880, RZ ;  /* 0x00008880a40b7816 */ /* 0x002fca00000000ff */
[----:B------:R-:W-:-:S07]  /*40d0*/  IMAD R10, R11, R152, RZ ;  /* 0x000000980b0a7224 */ /* 0x000fce00078e02ff */
.L_x_135:
[----:B------:R-:W-:Y:S05]  /*40e0*/  BSYNC B1 ;  /* 0x0000000000017941 */ /* 0x000fea0003800000 */
.L_x_134:
[----:B-1----:R-:W-:Y:S01]  /*40f0*/  @!P5 IMAD R11, R72, R153, R10 ;  /* 0x00000099480bd224 */ /* 0x002fe200078e020a */
[----:B------:R-:W-:Y:S04]  /*4100*/  BSSY B1, `(.L_x_136) ;  /* 0x0000006000017945 */ /* 0x000fe80003800000 */
[----:B------:R1:W-:Y:S01]  /*4110*/  @!P5 STG.E.U8 desc[UR36][R4.64+0x60], R11 ;  /* 0x0000600b0400d986 */ /* 0x0003e2000c101124 */
[----:B------:R-:W-:Y:S05]  /*4120*/  @P2 BRA `(.L_x_137) ;  /* 0x00000000000c2947 */ /* 0x000fea0003800000 */
[----:B------:R-:W1:Y:S02]  /*4130*/  LDG.E.U8 R164, desc[UR36][R2.64+0x61] ;  /* 0x0000612402a47981 */ /* 0x000e64000c1e1100 */
[----:B-1----:R-:W-:-:S05]  /*4140*/  PRMT R11, R164, 0x8880, RZ ;  /* 0x00008880a40b7816 */ /* 0x002fca00000000ff */
[----:B------:R-:W-:-:S07]  /*4150*/  IMAD R10, R11, R152, RZ ;  /* 0x000000980b0a7224 */ /* 0x000fce00078e02ff */
.L_x_137:
[----:B------:R-:W-:Y:S05]  /*4160*/  BSYNC B1 ;  /* 0x0000000000017941 */ /* 0x000fea0003800000 */
.L_x_136:
        /* <DEDUP_REMOVED lines=11> */
.L_x_139:
[----:B------:R-:W-:Y:S05]  /*4220*/  BSYNC B1 ;  /* 0x0000000000017941 */ /* 0x000fea0003800000 */
.L_x_138:
[----:B-1----:R-:W-:Y:S01]  /*4230*/  @!P4 IMAD R11, R74, R153, R10 ;  /* 0x000000994a0bc224 */ /* 0x002fe200078e020a */
[----:B------:R-:W-:Y:S04]  /*4240*/  BSSY B1, `(.L_x_140) ;  /* 0x0000006000017945 */ /* 0x000fe80003800000 */
[----:B------:R1:W-:Y:S01]  /*4250*/  @!P4 STG.E.U8 desc[UR36][R6.64+0x60], R11 ;  /* 0x0000600b0600c986 */ /* 0x0003e2000c101124 */
[----:B------:R-:W-:Y:S05]  /*4260*/  @P3 BRA `(.L_x_141) ;  /* 0x00000000000c3947 */ /* 0x000fea0003800000 */
[----:B------:R-:W1:Y:S02]  /*4270*/  LDG.E.U8 R164, desc[UR36][R8.64+0x61] ;  /* 0x0000612408a47981 */ /* 0x000e64000c1e1100 */
[----:B-1----:R-:W-:-:S05]  /*4280*/  PRMT R11, R164, 0x8880, RZ ;  /* 0x00008880a40b7816 */ /* 0x002fca00000000ff */
[----:B------:R-:W-:-:S07]  /*4290*/  IMAD R10, R11, R152, RZ ;  /* 0x000000980b0a7224 */ /* 0x000fce00078e02ff */
.L_x_141:
[----:B------:R-:W-:Y:S05]  /*42a0*/  BSYNC B1 ;  /* 0x0000000000017941 */ /* 0x000fea0003800000 */
.L_x_140:
[----:B------:R-:W-:Y:S01]  /*42b0*/  @!P3 IMAD R75, R75, R153, R10 ;  /* 0x000000994b4bb224 */ /* 0x000fe200078e020a */
[----:B------:R-:W-:Y:S04]  /*42c0*/  BSSY B1, `(.L_x_142) ;  /* 0x0000006000017945 */ /* 0x000fe80003800000 */
[----:B------:R0:W-:Y:S01]  /*42d0*/  @!P3 STG.E.U8 desc[UR36][R6.64+0x61], R75 ;  /* 0x0000614b0600b986 */ /* 0x0001e2000c101124 */
[----:B------:R-:W-:Y:S05]  /*42e0*/  @P5 BRA `(.L_x_143) ;  /* 0x00000000000c5947 */ /* 0x000fea0003800000 */
[----:B------:R-:W1:Y:S02]  /*42f0*/  LDG.E.U8 R164, desc[UR36][R2.64+0x68] ;  /* 0x0000682402a47981 */ /* 0x000e64000c1e1100 */
[----:B-1----:R-:W-:-:S05]  /*4300*/  PRMT R11, R164, 0x8880, RZ ;  /* 0x00008880a40b7816 */ /* 0x002fca00000000ff */
[----:B------:R-:W-:-:S07]  /*4310*/  IMAD R10, R11, R152, RZ ;  /* 0x000000980b0a7224 */ /* 0x000fce00078e02ff */
.L_x_143:
[----:B------:R-:W-:Y:S05]  /*4320*/  BSYNC B1 ;  /* 0x0000000000017941 */ /* 0x000fea0003800000 */
.L_x_142:
[----:B-1----:R-:W-:Y:S01]  /*4330*/  @!P5 IMAD R11, R76, R153, R10 ;  /* 0x000000994c0bd224 */ /* 0x002fe200078e020a */
[----:B------:R-:W-:Y:S04]  /*4340*/  BSSY B1, `(.L_x_144) ;  /* 0x0000006000017945 */ /* 0x000fe80003800000 */
[----:B------:R1:W-:Y:S01]  /*4350*/  @!P5 STG.E.U8 desc[UR36][R4.64+0x68], R11 ;  /* 0x0000680b0400d986 */ /* 0x0003e2000c101124 */
[----:B------:R-:W-:Y:S05]  /*4360*/  @P2 BRA `(.L_x_145) ;  /* 0x00000000000c2947 */ /* 0x000fea0003800000 */
[----:B------:R-:W1:Y:S02]  /*4370*/  LDG.E.U8 R164, desc[UR36][R2.64+0x69] ;  /* 0x0000692402a47981 */ /* 0x000e64000c1e1100 */
[----:B-1----:R-:W-:-:S05]  /*4380*/  PRMT R11, R164, 0x8880, RZ ;  /* 0x00008880a40b7816 */ /* 0x002fca00000000ff */
[----:B------:R-:W-:-:S07]  /*4390*/  IMAD R10, R11, R152, RZ ;  /* 0x000000980b0a7224 */ /* 0x000fce00078e02ff */
.L_x_145:
[----:B------:R-:W-:Y:S05]  /*43a0*/  BSYNC B1 ;  /* 0x0000000000017941 */ /* 0x000fea0003800000 */
.L_x_144:
        /* <DEDUP_REMOVED lines=11> */
.L_x_147:
[----:B------:R-:W-:Y:S05]  /*4460*/  BSYNC B1 ;  /* 0x0000000000017941 */ /* 0x000fea0003800000 */
.L_x_146:
[----:B-1----:R-:W-:Y:S01]  /*4470*/  @!P4 IMAD R11, R78, R153, R10 ;  /* 0x000000994e0bc224 */ /* 0x002fe200078e020a */
[----:B------:R-:W-:Y:S04]  /*4480*/  BSSY B1, `(.L_x_148) ;  /* 0x0000006000017945 */ /* 0x000fe80003800000 */
[----:B------:R1:W-:Y:S01]  /*4490*/  @!P4 STG.E.U8 desc[UR36][R6.64+0x68], R11 ;  /* 0x0000680b0600c986 */ /* 0x0003e2000c101124 */
[----:B------:R-:W-:Y:S05]  /*44a0*/  @P3 BRA `(.L_x_149) ;  /* 0x00000000000c3947 */ /* 0x000fea0003800000 */
[----:B------:R-:W1:Y:S02]  /*44b0*/  LDG.E.U8 R164, desc[UR36][R8.64+0x69] ;  /* 0x0000692408a47981 */ /* 0x000e64000c1e1100 */
[----:B-1----:R-:W-:-:S05]  /*44c0*/  PRMT R11, R164, 0x8880, RZ ;  /* 0x00008880a40b7816 */ /* 0x002fca00000000ff */
[----:B------:R-:W-:-:S07]  /*44d0*/  IMAD R10, R11, R152, RZ ;  /* 0x000000980b0a7224 */ /* 0x000fce00078e02ff */
.L_x_149:
[----:B------:R-:W-:Y:S05]  /*44e0*/  BSYNC B1 ;  /* 0x0000000000017941 */ /* 0x000fea0003800000 */
.L_x_148:
[----:B------:R-:W-:Y:S01]  /*44f0*/  @!P3 IMAD R79, R79, R153, R10 ;  /* 0x000000994f4fb224 */ /* 0x000fe200078e020a */
[----:B------:R-:W-:Y:S04]  /*4500*/  BSSY B1, `(.L_x_150) ;  /* 0x0000006000017945 */ /* 0x000fe80003800000 */
[----:B------:R0:W-:Y:S01]  /*4510*/  @!P3 STG.E.U8 desc[UR36][R6.64+0x69], R79 ;  /* 0x0000694f0600b986 */ /* 0x0001e2000c101124 */
[----:B------:R-:W-:Y:S05]  /*4520*/  @P5 BRA `(.L_x_151) ;  /* 0x00000000000c5947 */ /* 0x000fea0003800000 */
[----:B------:R-:W1:Y:S02]  /*4530*/  LDG.E.U8 R164, desc[UR36][R2.64+0x70] ;  /* 0x0000702402a47981 */ /* 0x000e64000c1e1100 */
[----:B-1----:R-:W-:-:S05]  /*4540*/  PRMT R11, R164, 0x8880, RZ ;  /* 0x00008880a40b7816 */ /* 0x002fca00000000ff */
[----:B------:R-:W-:-:S07]  /*4550*/  IMAD R10, R11, R152, RZ ;  /* 0x000000980b0a7224 */ /* 0x000fce00078e02ff */
.L_x_151:
[----:B------:R-:W-:Y:S05]  /*4560*/  BSYNC B1 ;  /* 0x0000000000017941 */ /* 0x000fea0003800000 */
.L_x_150:
[----:B-1----:R-:W-:Y:S01]  /*4570*/  @!P5 IMAD R11, R80, R153, R10 ;  /* 0x00000099500bd224 */ /* 0x002fe200078e020a */
[----:B------:R-:W-:Y:S04]  /*4580*/  BSSY B1, `(.L_x_152) ;  /* 0x0000006000017945 */ /* 0x000fe80003800000 */
[----:B------:R1:W-:Y:S01]  /*4590*/  @!P5 STG.E.U8 desc[UR36][R4.64+0x70], R11 ;  /* 0x0000700b0400d986 */ /* 0x0003e2000c101124 */
[----:B------:R-:W-:Y:S05]  /*45a0*/  @P2 BRA `(.L_x_153) ;  /* 0x00000000000c2947 */ /* 0x000fea0003800000 */
[----:B------:R-:W1:Y:S02]  /*45b0*/  LDG.E.U8 R164, desc[UR36][R2.64+0x71] ;  /* 0x0000712402a47981 */ /* 0x000e64000c1e1100 */
[----:B-1----:R-:W-:-:S05]  /*45c0*/  PRMT R11, R164, 0x8880, RZ ;  /* 0x00008880a40b7816 */ /* 0x002fca00000000ff */
[----:B------:R-:W-:-:S07]  /*45d0*/  IMAD R10, R11, R152, RZ ;  /* 0x000000980b0a7224 */ /* 0x000fce00078e02ff */
.L_x_153:
[----:B------:R-:W-:Y:S05]  /*45e0*/  BSYNC B1 ;  /* 0x0000000000017941 */ /* 0x000fea0003800000 */
.L_x_152:
        /* <DEDUP_REMOVED lines=11> */
.L_x_155:
[----:B------:R-:W-:Y:S05]  /*46a0*/  BSYNC B1 ;  /* 0x0000000000017941 */ /* 0x000fea0003800000 */
.L_x_154:
[----:B-1----:R-:W-:Y:S01]  /*46b0*/  @!P4 IMAD R11, R82, R153, R10 ;  /* 0x00000099520bc224 */ /* 0x002fe200078e020a */
[----:B------:R-:W-:Y:S04]  /*46c0*/  BSSY B1, `(.L_x_156) ;  /* 0x0000006000017945 */ /* 0x000fe80003800000 */
[----:B------:R1:W-:Y:S01]  /*46d0*/  @!P4 STG.E.U8 desc[UR36][R6.64+0x70], R11 ;  /* 0x0000700b0600c986 */ /* 0x0003e2000c101124 */
[----:B------:R-:W-:Y:S05]  /*46e0*/  @P3 BRA `(.L_x_157) ;  /* 0x00000000000c3947 */ /* 0x000fea0003800000 */
[----:B------:R-:W1:Y:S02]  /*46f0*/  LDG.E.U8 R164, desc[UR36][R8.64+0x71] ;  /* 0x0000712408a47981 */ /* 0x000e64000c1e1100 */
[----:B-1----:R-:W-:-:S05]  /*4700*/  PRMT R11, R164, 0x8880, RZ ;  /* 0x00008880a40b7816 */ /* 0x002fca00000000ff */
[----:B------:R-:W-:-:S07]  /*4710*/  IMAD R10, R11, R152, RZ ;  /* 0x000000980b0a7224 */ /* 0x000fce00078e02ff */
.L_x_157:
[----:B------:R-:W-:Y:S05]  /*4720*/  BSYNC B1 ;  /* 0x0000000000017941 */ /* 0x000fea0003800000 */
.L_x_156:
[----:B------:R-:W-:Y:S01]  /*4730*/  @!P3 IMAD R83, R83, R153, R10 ;  /* 0x000000995353b224 */ /* 0x000fe200078e020a */
[----:B------:R-:W-:Y:S04]  /*4740*/  BSSY B1, `(.L_x_158) ;  /* 0x0000006000017945 */ /* 0x000fe80003800000 */
[----:B------:R0:W-:Y:S01]  /*4750*/  @!P3 STG.E.U8 desc[UR36][R6.64+0x71], R83 ;  /* 0x000071530600b986 */ /* 0x0001e2000c101124 */
[----:B------:R-:W-:Y:S05]  /*4760*/  @P5 BRA `(.L_x_159) ;  /* 0x00000000000c5947 */ /* 0x000fea0003800000 */
[----:B------:R-:W1:Y:S02]  /*4770*/  LDG.E.U8 R164, desc[UR36][R2.64+0x78] ;  /* 0x0000782402a47981 */ /* 0x000e64000c1e1100 */
[----:B-1----:R-:W-:-:S05]  /*4780*/  PRMT R11, R164, 0x8880, RZ ;  /* 0x00008880a40b7816 */ /* 0x002fca00000000ff */
[----:B------:R-:W-:-:S07]  /*4790*/  IMAD R10, R11, R152, RZ ;  /* 0x000000980b0a7224 */ /* 0x000fce00078e02ff */
.L_x_159:
[----:B------:R-:W-:Y:S05]  /*47a0*/  BSYNC B1 ;  /* 0x0000000000017941 */ /* 0x000fea0003800000 */
.L_x_158:
[----:B-1----:R-:W-:Y:S01]  /*47b0*/  @!P5 IMAD R11, R84, R153, R10 ;  /* 0x00000099540bd224 */ /* 0x002fe200078e020a */
[----:B------:R-:W-:Y:S04]  /*47c0*/  BSSY B1, `(.L_x_160) ;  /* 0x0000006000017945 */ /* 0x000fe80003800000 */
[----:B------:R1:W-:Y:S01]  /*47d0*/  @!P5 STG.E.U8 desc[UR36][R4.64+0x78], R11 ;  /* 0x0000780b0400d986 */ /* 0x0003e2000c101124 */
[----:B------:R-:W-:Y:S05]  /*47e0*/  @P2 BRA `(.L_x_161) ;  /* 0x00000000000c2947 */ /* 0x000fea0003800000 */
[----:B------:R-:W1:Y:S02]  /*47f0*/  LDG.E.U8 R164, desc[UR36][R2.64+0x79] ;  /* 0x0000792402a47981 */ /* 0x000e64000c1e1100 */
[----:B-1----:R-:W-:-:S05]  /*4800*/  PRMT R11, R164, 0x8880, RZ ;  /* 0x00008880a40b7816 */ /* 0x002fca00000000ff */
[----:B------:R-:W-:-:S07]  /*4810*/  IMAD R10, R11, R152, RZ ;  /* 0x000000980b0a7224 */ /* 0x000fce00078e02ff */
.L_x_161:
[----:B------:R-:W-:Y:S05]  /*4820*/  BSYNC B1 ;  /* 0x0000000000017941 */ /* 0x000fea0003800000 */
.L_x_160:
        /* <DEDUP_REMOVED lines=11> */
.L_x_163:
[----:B------:R-:W-:Y:S05]  /*48e0*/  BSYNC B1 ;  /* 0x0000000000017941 */ /* 0x000fea0003800000 */
.L_x_162:
[----:B-1----:R-:W-:Y:S01]  /*48f0*/  @!P4 IMAD R11, R86, R153, R10 ;  /* 0x00000099560bc224 */ /* 0x002fe200078e020a */
[----:B------:R-:W-:Y:S04]  /*4900*/  BSSY B1, `(.L_x_164) ;  /* 0x0000006000017945 */ /* 0x000fe80003800000 */
[----:B------:R1:W-:Y:S01]  /*4910*/  @!P4 STG.E.U8 desc[UR36][R6.64+0x78], R11 ;  /* 0x0000780b0600c986 */ /* 0x0003e2000c101124 */
[----:B------:R-:W-:Y:S05]  /*4920*/  @P3 BRA `(.L_x_165) ;  /* 0x00000000000c3947 */ /* 0x000fea0003800000 */
[----:B------:R-:W1:Y:S02]  /*4930*/  LDG.E.U8 R164, desc[UR36][R8.64+0x79] ;  /* 0x0000792408a47981 */ /* 0x000e64000c1e1100 */
[----:B-1----:R-:W-:-:S05]  /*4940*/  PRMT R11, R164, 0x8880, RZ ;  /* 0x00008880a40b7816 */ /* 0x002fca00000000ff */
[----:B------:R-:W-:-:S07]  /*4950*/  IMAD R10, R11, R152, RZ ;  /* 0x000000980b0a7224 */ /* 0x000fce00078e02ff */
.L_x_165:
[----:B------:R-:W-:Y:S05]  /*4960*/  BSYNC B1 ;  /* 0x0000000000017941 */ /* 0x000fea0003800000 */
.L_x_164:
[----:B------:R-:W-:Y:S01]  /*4970*/  @!P3 IMAD R87, R87, R153, R10 ;  /* 0x000000995757b224 */ /* 0x000fe200078e020a */
[----:B------:R-:W-:Y:S04]  /*4980*/  BSSY B1, `(.L_x_166) ;  /* 0x0000006000017945 */ /* 0x000fe80003800000 */
[----:B------:R0:W-:Y:S01]  /*4990*/  @!P3 STG.E.U8 desc[UR36][R6.64+0x79], R87 ;  /* 0x000079570600b986 */ /* 0x0001e2000c101124 */
[----:B------:R-:W-:Y:S05]  /*49a0*/  @P5 BRA `(.L_x_167) ;  /* 0x00000000000c5947 */ /* 0x000fea0003800000 */
[----:B------:R-:W1:Y:S02]  /*49b0*/  LDG.E.U8 R164, desc[UR36][R2.64+0x80] ;  /* 0x0000802402a47981 */ /* 0x000e64000c1e1100 */
[----:B-1----:R-:W-:-:S05]  /*49c0*/  PRMT R11, R164, 0x8880, RZ ;  /* 0x00008880a40b7816 */ /* 0x002fca00000000ff */
[----:B------:R-:W-:-:S07]  /*49d0*/  IMAD R10, R11, R152, RZ ;  /* 0x000000980b0a7224 */ /* 0x000fce00078e02ff */
.L_x_167:
[----:B------:R-:W-:Y:S05]  /*49e0*/  BSYNC B1 ;  /* 0x0000000000017941 */ /* 0x000fea0003800000 */
.L_x_166:
[----:B-1----:R-:W-:Y:S01]  /*49f0*/  @!P5 IMAD R11, R88, R153, R10 ;  /* 0x00000099580bd224 */ /* 0x002fe200078e020a */
[----:B------:R-:W-:Y:S04]  /*4a00*/  BSSY B1, `(.L_x_168) ;  /* 0x0000006000017945 */ /* 0x000fe80003800000 */
[----:B------:R1:W-:Y:S01]  /*4a10*/  @!P5 STG.E.U8 desc[UR36][R4.64+0x80], R11 ;  /* 0x0000800b0400d986 */ /* 0x0003e2000c101124 */
[----:B------:R-:W-:Y:S05]  /*4a20*/  @P2 BRA `(.L_x_169) ;  /* 0x00000000000c2947 */ /* 0x000fea0003800000 */
[----:B------:R-:W1:Y:S02]  /*4a30*/  LDG.E.U8 R164, desc[UR36][R2.64+0x81] ;  /* 0x0000812402a47981 */ /* 0x000e64000c1e1100 */
[----:B-1----:R-:W-:-:S05]  /*4a40*/  PRMT R11, R164, 0x8880, RZ ;  /* 0x00008880a40b7816 */ /* 0x002fca00000000ff */
[----:B------:R-:W-:-:S07]  /*4a50*/  IMAD R10, R11, R152, RZ ;  /* 0x000000980b0a7224 */ /* 0x000fce00078e02ff */
.L_x_169:
[----:B------:R-:W-:Y:S05]  /*4a60*/  BSYNC B1 ;  /* 0x0000000000017941 */ /* 0x000fea0003800000 */
.L_x_168:
        /* <DEDUP_REMOVED lines=11> */
.L_x_171:
[----:B------:R-:W-:Y:S05]  /*4b20*/  BSYNC B1 ;  /* 0x0000000000017941 */ /* 0x000fea0003800000 */
.L_x_170:
[----:B-1----:R-:W-:Y:S01]  /*4b30*/  @!P4 IMAD R11, R90, R153, R10 ;  /* 0x000000995a0bc224 */ /* 0x002fe200078e020a */
[----:B------:R-:W-:Y:S04]  /*4b40*/  BSSY B1, `(.L_x_172) ;  /* 0x0000006000017945 */ /* 0x000fe80003800000 */
[----:B------:R1:W-:Y:S01]  /*4b50*/  @!P4 STG.E.U8 desc[UR36][R6.64+0x80], R11 ;  /* 0x0000800b0600c986 */ /* 0x0003e2000c101124 */
[----:B------:R-:W-:Y:S05]  /*4b60*/  @P3 BRA `(.L_x_173) ;  /* 0x00000000000c3947 */ /* 0x000fea0003800000 */
[----:B------:R-:W1:Y:S02]  /*4b70*/  LDG.E.U8 R164, desc[UR36][R8.64+0x81] ;  /* 0x0000812408a47981 */ /* 0x000e64000c1e1100 */
[----:B-1----:R-:W-:-:S05]  /*4b80*/  PRMT R11, R164, 0x8880, RZ ;  /* 0x00008880a40b7816 */ /* 0x002fca00000000ff */
[----:B------:R-:W-:-:S07]  /*4b90*/  IMAD R10, R11, R152, RZ ;  /* 0x000000980b0a7224 */ /* 0x000fce00078e02ff */
.L_x_173:
[----:B------:R-:W-:Y:S05]  /*4ba0*/  BSYNC B1 ;  /* 0x0000000000017941 */ /* 0x000fea0003800000 */
.L_x_172:
[----:B------:R-:W-:Y:S01]  /*4bb0*/  @!P3 IMAD R91, R91, R153, R10 ;  /* 0x000000995b5bb224 */ /* 0x000fe200078e020a */
[----:B------:R-:W-:Y:S04]  /*4bc0*/  BSSY B1, `(.L_x_174) ;  /* 0x0000006000017945 */ /* 0x000fe80003800000 */
[----:B------:R0:W-:Y:S01]  /*4bd0*/  @!P3 STG.E.U8 desc[UR36][R6.64+0x81], R91 ;  /* 0x0000815b0600b986 */ /* 0x0001e2000c101124 */
[----:B------:R-:W-:Y:S05]  /*4be0*/  @P5 BRA `(.L_x_175) ;  /* 0x00000000000c5947 */ /* 0x000fea0003800000 */
[----:B------:R-:W1:Y:S02]  /*4bf0*/  LDG.E.U8 R164, desc[UR36][R2.64+0x88] ;  /* 0x0000882402a47981 */ /* 0x000e64000c1e1100 */
[----:B-1----:R-:W-:-:S05]  /*4c00*/  PRMT R11, R164, 0x8880, RZ ;  /* 0x00008880a40b7816 */ /* 0x002fca00000000ff */
[----:B------:R-:W-:-:S07]  /*4c10*/  IMAD R10, R11, R152, RZ ;  /* 0x000000980b0a7224 */ /* 0x000fce00078e02ff */
.L_x_175:
[----:B------:R-:W-:Y:S05]  /*4c20*/  BSYNC B1 ;  /* 0x0000000000017941 */ /* 0x000fea0003800000 */
.L_x_174:
[----:B-1----:R-:W-:Y:S01]  /*4c30*/  @!P5 IMAD R11, R92, R153, R10 ;  /* 0x000000995c0bd224 */ /* 0x002fe200078e020a */
[----:B------:R-:W-:Y:S04]  /*4c40*/  BSSY B1, `(.L_x_176) ;  /* 0x0000006000017945 */ /* 0x000fe80003800000 */
[----:B------:R1:W-:Y:S01]  /*4c50*/  @!P5 STG.E.U8 desc[UR36][R4.64+0x88], R11 ;  /* 0x0000880b0400d986 */ /* 0x0003e2000c101124 */
[----:B------:R-:W-:Y:S05]  /*4c60*/  @P2 BRA `(.L_x_177) ;  /* 0x00000000000c2947 */ /* 0x000fea0003800000 */
[----:B------:R-:W1:Y:S02]  /*4c70*/  LDG.E.U8 R164, desc[UR36][R2.64+0x89] ;  /* 0x0000892402a47981 */ /* 0x000e64000c1e1100 */
[----:B-1----:R-:W-:-:S05]  /*4c80*/  PRMT R11, R164, 0x8880, RZ ;  /* 0x00008880a40b7816 */ /* 0x002fca00000000ff */
[----:B------:R-:W-:-:S07]  /*4c90*/  IMAD R10, R11, R152, RZ ;  /* 0x000000980b0a7224 */ /* 0x000fce00078e02ff */
.L_x_177:
[----:B------:R-:W-:Y:S05]  /*4ca0*/  BSYNC B1 ;  /* 0x0000000000017941 */ /* 0x000fea0003800000 */
.L_x_176:
        /* <DEDUP_REMOVED lines=11> */
.L_x_179:
[----:B------:R-:W-:Y:S05]  /*4d60*/  BSYNC B1 ;  /* 0x0000000000017941 */ /* 0x000fea0003800000 */
.L_x_178:
[----:B-1----:R-:W-:Y:S01]  /*4d70*/  @!P4 IMAD R11, R94, R153, R10 ;  /* 0x000000995e0bc224 */ /* 0x002fe200078e020a */
[----:B------:R-:W-:Y:S04]  /*4d80*/  BSSY B1, `(.L_x_180) ;  /* 0x0000006000017945 */ /* 0x000fe80003800000 */
[----:B------:R1:W-:Y:S01]  /*4d90*/  @!P4 STG.E.U8 desc[UR36][R6.64+0x88], R11 ;  /* 0x0000880b0600c986 */ /* 0x0003e2000c101124 */
[----:B------:R-:W-:Y:S05]  /*4da0*/  @P3 BRA `(.L_x_181) ;  /* 0x00000000000c3947 */ /* 0x000fea0003800000 */
[----:B------:R-:W1:Y:S02]  /*4db0*/  LDG.E.U8 R164, desc[UR36][R8.64+0x89] ;  /* 0x0000892408a47981 */ /* 0x000e64000c1e1100 */
[----:B-1----:R-:W-:-:S05]  /*4dc0*/  PRMT R11, R164, 0x8880, RZ ;  /* 0x00008880a40b7816 */ /* 0x002fca00000000ff */
[----:B------:R-:W-:-:S07]  /*4dd0*/  IMAD R10, R11, R152, RZ ;  /* 0x000000980b0a7224 */ /* 0x000fce00078e02ff */
.L_x_181:
[----:B------:R-:W-:Y:S05]  /*4de0*/  BSYNC B1 ;  /* 0x0000000000017941 */ /* 0x000fea0003800000 */
.L_x_180:
[----:B------:R-:W-:Y:S01]  /*4df0*/  @!P3 IMAD R95, R95, R153, R10 ;  /* 0x000000995f5fb224 */ /* 0x000fe200078e020a */
[----:B------:R-:W-:Y:S04]  /*4e00*/  BSSY B1, `(.L_x_182) ;  /* 0x0000006000017945 */ /* 0x000fe80003800000 */
[----:B------:R0:W-:Y:S01]  /*4e10*/  @!P3 STG.E.U8 desc[UR36][R6.64+0x89], R95 ;  /* 0x0000895f0600b986 */ /* 0x0001e2000c101124 */
[----:B------:R-:W-:Y:S05]  /*4e20*/  @P5 BRA `(.L_x_183) ;  /* 0x00000000000c5947 */ /* 0x000fea0003800000 */
[----:B------:R-:W1:Y:S02]  /*4e30*/  LDG.E.U8 R164, desc[UR36][R2.64+0x90] ;  /* 0x0000902402a47981 */ /* 0x000e64000c1e1100 */
[----:B-1----:R-:W-:-:S05]  /*4e40*/  PRMT R11, R164, 0x8880, RZ ;  /* 0x00008880a40b7816 */ /* 0x002fca00000000ff */
[----:B------:R-:W-:-:S07]  /*4e50*/  IMAD R10, R11, R152, RZ ;  /* 0x000000980b0a7224 */ /* 0x000fce00078e02ff */
.L_x_183:
[----:B------:R-:W-:Y:S05]  /*4e60*/  BSYNC B1 ;  /* 0x0000000000017941 */ /* 0x000fea0003800000 */
.L_x_182:
[----:B-1----:R-:W-:Y:S01]  /*4e70*/  @!P5 IMAD R11, R96, R153, R10 ;  /* 0x00000099600bd224 */ /* 0x002fe200078e020a */
[----:B------:R-:W-:Y:S04]  /*4e80*/  BSSY B1, `(.L_x_184) ;  /* 0x0000006000017945 */ /* 0x000fe80003800000 */
[----:B------:R1:W-:Y:S01]  /*4e90*/  @!P5 STG.E.U8 desc[UR36][R4.64+0x90], R11 ;  /* 0x0000900b0400d986 */ /* 0x0003e2000c101124 */
[----:B------:R-:W-:Y:S05]  /*4ea0*/  @P2 BRA `(.L_x_185) ;  /* 0x00000000000c2947 */ /* 0x000fea0003800000 */
[----:B------:R-:W1:Y:S02]  /*4eb0*/  LDG.E.U8 R164, desc[UR36][R2.64+0x91] ;  /* 0x0000912402a47981 */ /* 0x000e64000c1e1100 */
[----:B-1----:R-:W-:-:S05]  /*4ec0*/  PRMT R11, R164, 0x8880, RZ ;  /* 0x00008880a40b7816 */ /* 0x002fca00000000ff */
[----:B------:R-:W-:-:S07]  /*4ed0*/  IMAD R10, R11, R152, RZ ;  /* 0x000000980b0a7224 */ /* 0x000fce00078e02ff */
.L_x_185:
[----:B------:R-:W-:Y:S05]  /*4ee0*/  BSYNC B1 ;  /* 0x0000000000017941 */ /* 0x000fea0003800000 */
.L_x_184:
        /* <DEDUP_REMOVED lines=11> */
.L_x_187:
[----:B------:R-:W-:Y:S05]  /*4fa0*/  BSYNC B1 ;  /* 0x0000000000017941 */ /* 0x000fea0003800000 */
.L_x_186:
[----:B-1----:R-:W-:Y:S01]  /*4fb0*/  @!P4 IMAD R11, R98, R153, R10 ;  /* 0x00000099620bc224 */ /* 0x002fe200078e020a */
[----:B------:R-:W-:Y:S04]  /*4fc0*/  BSSY B1, `(.L_x_188) ;  /* 0x0000006000017945 */ /* 0x000fe80003800000 */
[----:B------:R1:W-:Y:S01]  /*4fd0*/  @!P4 STG.E.U8 desc[UR36][R6.64+0x90], R11 ;  /* 0x0000900b0600c986 */ /* 0x0003e2000c101124 */
[----:B------:R-:W-:Y:S05]  /*4fe0*/  @P3 BRA `(.L_x_189) ;  /* 0x00000000000c3947 */ /* 0x000fea0003800000 */
[----:B------:R-:W1:Y:S02]  /*4ff0*/  LDG.E.U8 R164, desc[UR36][R8.64+0x91] ;  /* 0x0000912408a47981 */ /* 0x000e64000c1e1100 */
[----:B-1----:R-:W-:-:S05]  /*5000*/  PRMT R11, R164, 0x8880, RZ ;  /* 0x00008880a40b7816 */ /* 0x002fca00000000ff */
[----:B------:R-:W-:-:S07]  /*5010*/  IMAD R10, R11, R152, RZ ;  /* 0x000000980b0a7224 */ /* 0x000fce00078e02ff */
.L_x_189:
[----:B------:R-:W-:Y:S05]  /*5020*/  BSYNC B1 ;  /* 0x0000000000017941 */ /* 0x000fea0003800000 */
.L_x_188:
[----:B------:R-:W-:Y:S01]  /*5030*/  @!P3 IMAD R99, R99, R153, R10 ;  /* 0x000000996363b224 */ /* 0x000fe200078e020a */
[----:B------:R-:W-:Y:S04]  /*5040*/  BSSY B1, `(.L_x_190) ;  /* 0x0000006000017945 */ /* 0x000fe80003800000 */
[----:B------:R0:W-:Y:S01]  /*5050*/  @!P3 STG.E.U8 desc[UR36][R6.64+0x91], R99 ;  /* 0x000091630600b986 */ /* 0x0001e2000c101124 */
[----:B------:R-:W-:Y:S05]  /*5060*/  @P5 BRA `(.L_x_191) ;  /* 0x00000000000c5947 */ /* 0x000fea0003800000 */
[----:B------:R-:W1:Y:S02]  /*5070*/  LDG.E.U8 R164, desc[UR36][R2.64+0x98] ;  /* 0x0000982402a47981 */ /* 0x000e64000c1e1100 */
[----:B-1----:R-:W-:-:S05]  /*5080*/  PRMT R11, R164, 0x8880, RZ ;  /* 0x00008880a40b7816 */ /* 0x002fca00000000ff */
[----:B------:R-:W-:-:S07]  /*5090*/  IMAD R10, R11, R152, RZ ;  /* 0x000000980b0a7224 */ /* 0x000fce00078e02ff */
.L_x_191:
[----:B------:R-:W-:Y:S05]  /*50a0*/  BSYNC B1 ;  /* 0x0000000000017941 */ /* 0x000fea0003800000 */
.L_x_190:
[----:B-1----:R-:W-:Y:S01]  /*50b0*/  @!P5 IMAD R11, R100, R153, R10 ;  /* 0x00000099640bd224 */ /* 0x002fe200078e020a */
[----:B------:R-:W-:Y:S04]  /*50c0*/  BSSY B1, `(.L_x_192) ;  /* 0x0000006000017945 */ /* 0x000fe80003800000 */
[----:B------:R1:W-:Y:S01]  /*50d0*/  @!P5 STG.E.U8 desc[UR36][R4.64+0x98], R11 ;  /* 0x0000980b0400d986 */ /* 0x0003e2000c101124 */
[----:B------:R-:W-:Y:S05]  /*50e0*/  @P2 BRA `(.L_x_193) ;  /* 0x00000000000c2947 */ /* 0x000fea0003800000 */
[----:B------:R-:W1:Y:S02]  /*50f0*/  LDG.E.U8 R164, desc[UR36][R2.64+0x99] ;  /* 0x0000992402a47981 */ /* 0x000e64000c1e1100 */
[----:B-1----:R-:W-:-:S05]  /*5100*/  PRMT R11, R164, 0x8880, RZ ;  /* 0x00008880a40b7816 */ /* 0x002fca00000000ff */
[----:B------:R-:W-:-:S07]  /*5110*/  IMAD R10, R11, R152, RZ ;  /* 0x000000980b0a7224 */ /* 0x000fce00078e02ff */
.L_x_193:
[----:B------:R-:W-:Y:S05]  /*5120*/  BSYNC B1 ;  /* 0x0000000000017941 */ /* 0x000fea0003800000 */
.L_x_192:
        /* <DEDUP_REMOVED lines=11> */
.L_x_195:
[----:B------:R-:W-:Y:S05]  /*51e0*/  BSYNC B1 ;  /* 0x0000000000017941 */ /* 0x000fea0003800000 */
.L_x_194:
[----:B-1----:R-:W-:Y:S01]  /*51f0*/  @!P4 IMAD R11, R102, R153, R10 ;  /* 0x00000099660bc224 */ /* 0x002fe200078e020a */
[----:B------:R-:W-:Y:S04]  /*5200*/  BSSY B1, `(.L_x_196) ;  /* 0x0000006000017945 */ /* 0x000fe80003800000 */
[----:B------:R1:W-:Y:S01]  /*5210*/  @!P4 STG.E.U8 desc[UR36][R6.64+0x98], R11 ;  /* 0x0000980b0600c986 */ /* 0x0003e2000c101124 */
[----:B------:R-:W-:Y:S05]  /*5220*/  @P3 BRA `(.L_x_197) ;  /* 0x00000000000c3947 */ /* 0x000fea0003800000 */
[----:B------:R-:W1:Y:S02]  /*5230*/  LDG.E.U8 R164, desc[UR36][R8.64+0x99] ;  /* 0x0000992408a47981 */ /* 0x000e64000c1e1100 */
[----:B-1----:R-:W-:-:S05]  /*5240*/  PRMT R11, R164, 0x8880, RZ ;  /* 0x00008880a40b7816 */ /* 0x002fca00000000ff */
[----:B------:R-:W-:-:S07]  /*5250*/  IMAD R10, R11, R152, RZ ;  /* 0x000000980b0a7224 */ /* 0x000fce00078e02ff */
.L_x_197:
[----:B------:R-:W-:Y:S05]  /*5260*/  BSYNC B1 ;  /* 0x0000000000017941 */ /* 0x000fea0003800000 */
.L_x_196:
[----:B------:R-:W-:Y:S01]  /*5270*/  @!P3 IMAD R103, R103, R153, R10 ;  /* 0x000000996767b224 */ /* 0x000fe200078e020a */
[----:B------:R-:W-:Y:S04]  /*5280*/  BSSY B1, `(.L_x_198) ;  /* 0x0000006000017945 */ /* 0x000fe80003800000 */
[----:B------:R0:W-:Y:S01]  /*5290*/  @!P3 STG.E.U8 desc[UR36][R6.64+0x99], R103 ;  /* 0x000099670600b986 */ /* 0x0001e2000c101124 */
[----:B------:R-:W-:Y:S05]  /*52a0*/  @P5 BRA `(.L_x_199) ;  /* 0x00000000000c5947 */ /* 0x000fea0003800000 */
[----:B------:R-:W1:Y:S02]  /*52b0*/  LDG.E.U8 R164, desc[UR36][R2.64+0xa0] ;  /* 0x0000a02402a47981 */ /* 0x000e64000c1e1100 */
[----:B-1----:R-:W-:-:S05]  /*52c0*/  PRMT R11, R164, 0x8880, RZ ;  /* 0x00008880a40b7816 */ /* 0x002fca00000000ff */
[----:B------:R-:W-:-:S07]  /*52d0*/  IMAD R10, R11, R152, RZ ;  /* 0x000000980b0a7224 */ /* 0x000fce00078e02ff */
.L_x_199:
[----:B------:R-:W-:Y:S05]  /*52e0*/  BSYNC B1 ;  /* 0x0000000000017941 */ /* 0x000fea0003800000 */
.L_x_198:
[----:B-1----:R-:W-:Y:S01]  /*52f0*/  @!P5 IMAD R11, R104, R153, R10 ;  /* 0x00000099680bd224 */ /* 0x002fe200078e020a */
[----:B------:R-:W-:Y:S04]  /*5300*/  BSSY B1, `(.L_x_200) ;  /* 0x0000006000017945 */ /* 0x000fe80003800000 */
[----:B------:R1:W-:Y:S01]  /*5310*/  @!P5 STG.E.U8 desc[UR36][R4.64+0xa0], R11 ;  /* 0x0000a00b0400d986 */ /* 0x0003e2000c101124 */
[----:B------:R-:W-:Y:S05]  /*5320*/  @P2 BRA `(.L_x_201) ;  /* 0x00000000000c2947 */ /* 0x000fea0003800000 */
[----:B------:R-:W1:Y:S02]  /*5330*/  LDG.E.U8 R164, desc[UR36][R2.64+0xa1] ;  /* 0x0000a12402a47981 */ /* 0x000e64000c1e1100 */
[----:B-1----:R-:W-:-:S05]  /*5340*/  PRMT R11, R164, 0x8880, RZ ;  /* 0x00008880a40b7816 */ /* 0x002fca00000000ff */
[----:B------:R-:W-:-:S07]  /*5350*/  IMAD R10, R11, R152, RZ ;  /* 0x000000980b0a7224 */ /* 0x000fce00078e02ff */
.L_x_201:
[----:B------:R-:W-:Y:S05]  /*5360*/  BSYNC B1 ;  /* 0x0000000000017941 */ /* 0x000fea0003800000 */
.L_x_200:
        /* <DEDUP_REMOVED lines=11> */
.L_x_203:
[----:B------:R-:W-:Y:S05]  /*5420*/  BSYNC B1 ;  /* 0x0000000000017941 */ /* 0x000fea0003800000 */
.L_x_202:
[----:B-1----:R-:W-:Y:S01]  /*5430*/  @!P4 IMAD R11, R106, R153, R10 ;  /* 0x000000996a0bc224 */ /* 0x002fe200078e020a */
[----:B------:R-:W-:Y:S04]  /*5440*/  BSSY B1, `(.L_x_204) ;  /* 0x0000006000017945 */ /* 0x000fe80003800000 */
[----:B------:R1:W-:Y:S01]  /*5450*/  @!P4 STG.E.U8 desc[UR36][R6.64+0xa0], R11 ;  /* 0x0000a00b0600c986 */ /* 0x0003e2000c101124 */
[----:B------:R-:W-:Y:S05]  /*5460*/  @P3 BRA `(.L_x_205) ;  /* 0x00000000000c3947 */ /* 0x000fea0003800000 */
[----:B------:R-:W1:Y:S02]  /*5470*/  LDG.E.U8 R164, desc[UR36][R8.64+0xa1] ;  /* 0x0000a12408a47981 */ /* 0x000e64000c1e1100 */
[----:B-1----:R-:W-:-:S05]  /*5480*/  PRMT R11, R164, 0x8880, RZ ;  /* 0x00008880a40b7816 */ /* 0x002fca00000000ff */
[----:B------:R-:W-:-:S07]  /*5490*/  IMAD R10, R11, R152, RZ ;  /* 0x000000980b0a7224 */ /* 0x000fce00078e02ff */
.L_x_205:
[----:B------:R-:W-:Y:S05]  /*54a0*/  BSYNC B1 ;  /* 0x0000000000017941 */ /* 0x000fea0003800000 */
.L_x_204:
[----:B------:R-:W-:Y:S01]  /*54b0*/  @!P3 IMAD R107, R107, R153, R10 ;  /* 0x000000996b6bb224 */ /* 0x000fe200078e020a */
[----:B------:R-:W-:Y:S04]  /*54c0*/  BSSY B1, `(.L_x_206) ;  /* 0x0000006000017945 */ /* 0x000fe80003800000 */
[----:B------:R0:W-:Y:S01]  /*54d0*/  @!P3 STG.E.U8 desc[UR36][R6.64+0xa1], R107 ;  /* 0x0000a16b0600b986 */ /* 0x0001e2000c101124 */
[----:B------:R-:W-:Y:S05]  /*54e0*/  @P5 BRA `(.L_x_207) ;  /* 0x00000000000c5947 */ /* 0x000fea0003800000 */
[----:B------:R-:W1:Y:S02]  /*54f0*/  LDG.E.U8 R164, desc[UR36][R2.64+0xa8] ;  /* 0x0000a82402a47981 */ /* 0x000e64000c1e1100 */
[----:B-1----:R-:W-:-:S05]  /*5500*/  PRMT R11, R164, 0x8880, RZ ;  /* 0x00008880a40b7816 */ /* 0x002fca00000000ff */
[----:B------:R-:W-:-:S07]  /*5510*/  IMAD R10, R11, R152, RZ ;  /* 0x000000980b0a7224 */ /* 0x000fce00078e02ff */
.L_x_207:
[----:B------:R-:W-:Y:S05]  /*5520*/  BSYNC B1 ;  /* 0x0000000000017941 */ /* 0x000fea0003800000 */
.L_x_206:
[----:B-1----:R-:W-:Y:S01]  /*5530*/  @!P5 IMAD R11, R108, R153, R10 ;  /* 0x000000996c0bd224 */ /* 0x002fe200078e020a */
[----:B------:R-:W-:Y:S04]  /*5540*/  BSSY B1, `(.L_x_208) ;  /* 0x0000006000017945 */ /* 0x000fe80003800000 */
[----:B------:R1:W-:Y:S01]  /*5550*/  @!P5 STG.E.U8 desc[UR36][R4.64+0xa8], R11 ;  /* 0x0000a80b0400d986 */ /* 0x0003e2000c101124 */
[----:B------:R-:W-:Y:S05]  /*5560*/  @P2 BRA `(.L_x_209) ;  /* 0x00000000000c2947 */ /* 0x000fea0003800000 */
[----:B------:R-:W1:Y:S02]  /*5570*/  LDG.E.U8 R164, desc[UR36][R2.64+0xa9] ;  /* 0x0000a92402a47981 */ /* 0x000e64000c1e1100 */
[----:B-1----:R-:W-:-:S05]  /*5580*/  PRMT R11, R164, 0x8880, RZ ;  /* 0x00008880a40b7816 */ /* 0x002fca00000000ff */
[----:B------:R-:W-:-:S07]  /*5590*/  IMAD R10, R11, R152, RZ ;  /* 0x000000980b0a7224 */ /* 0x000fce00078e02ff */
.L_x_209:
[----:B------:R-:W-:Y:S05]  /*55a0*/  BSYNC B1 ;  /* 0x0000000000017941 */ /* 0x000fea0003800000 */
.L_x_208:
        /* <DEDUP_REMOVED lines=11> */
.L_x_211:
[----:B------:R-:W-:Y:S05]  /*5660*/  BSYNC B1 ;  /* 0x0000000000017941 */ /* 0x000fea0003800000 */
.L_x_210:
[----:B-1----:R-:W-:Y:S01]  /*5670*/  @!P4 IMAD R11, R110, R153, R10 ;  /* 0x000000996e0bc224 */ /* 0x002fe200078e020a */
[----:B------:R-:W-:Y:S04]  /*5680*/  BSSY B1, `(.L_x_212) ;  /* 0x0000006000017945 */ /* 0x000fe80003800000 */
[----:B------:R1:W-:Y:S01]  /*5690*/  @!P4 STG.E.U8 desc[UR36][R6.64+0xa8], R11 ;  /* 0x0000a80b0600c986 */ /* 0x0003e2000c101124 */
[----:B------:R-:W-:Y:S05]  /*56a0*/  @P3 BRA `(.L_x_213) ;  /* 0x00000000000c3947 */ /* 0x000fea0003800000 */
[----:B------:R-:W1:Y:S02]  /*56b0*/  LDG.E.U8 R164, desc[UR36][R8.64+0xa9] ;  /* 0x0000a92408a47981 */ /* 0x000e64000c1e1100 */
[----:B-1----:R-:W-:-:S05]  /*56c0*/  PRMT R11, R164, 0x8880, RZ ;  /* 0x00008880a40b7816 */ /* 0x002fca00000000ff */
[----:B------:R-:W-:-:S07]  /*56d0*/  IMAD R10, R11, R152, RZ ;  /* 0x000000980b0a7224 */ /* 0x000fce00078e02ff */
.L_x_213:
[----:B------:R-:W-:Y:S05]  /*56e0*/  BSYNC B1 ;  /* 0x0000000000017941 */ /* 0x000fea0003800000 */
.L_x_212:
[----:B------:R-:W-:Y:S01]  /*56f0*/  @!P3 IMAD R111, R111, R153, R10 ;  /* 0x000000996f6fb224 */ /* 0x000fe200078e020a */
[----:B------:R-:W-:Y:S04]  /*5700*/  BSSY B1, `(.L_x_214) ;  /* 0x0000006000017945 */ /* 0x000fe80003800000 */
[----:B------:R0:W-:Y:S01]  /*5710*/  @!P3 STG.E.U8 desc[UR36][R6.64+0xa9], R111 ;  /* 0x0000a96f0600b986 */ /* 0x0001e2000c101124 */
[----:B------:R-:W-:Y:S05]  /*5720*/  @P5 BRA `(.L_x_215) ;  /* 0x00000000000c5947 */ /* 0x000fea0003800000 */
[----:B------:R-:W1:Y:S02]  /*5730*/  LDG.E.U8 R164, desc[UR36][R2.64+0xb0] ;  /* 0x0000b02402a47981 */ /* 0x000e64000c1e1100 */
[----:B-1----:R-:W-:-:S05]  /*5740*/  PRMT R11, R164, 0x8880, RZ ;  /* 0x00008880a40b7816 */ /* 0x002fca00000000ff */
[----:B------:R-:W-:-:S07]  /*5750*/  IMAD R10, R11, R152, RZ ;  /* 0x000000980b0a7224 */ /* 0x000fce00078e02ff */
.L_x_215:
[----:B------:R-:W-:Y:S05]  /*5760*/  BSYNC B1 ;  /* 0x0000000000017941 */ /* 0x000fea0003800000 */
.L_x_214:
[----:B-1----:R-:W-:Y:S01]  /*5770*/  @!P5 IMAD R11, R112, R153, R10 ;  /* 0x00000099700bd224 */ /* 0x002fe200078e020a */
[----:B------:R-:W-:Y:S04]  /*5780*/  BSSY B1, `(.L_x_216) ;  /* 0x0000006000017945 */ /* 0x000fe80003800000 */
[----:B------:R1:W-:Y:S01]  /*5790*/  @!P5 STG.E.U8 desc[UR36][R4.64+0xb0], R11 ;  /* 0x0000b00b0400d986 */ /* 0x0003e2000c101124 */
[----:B------:R-:W-:Y:S05]  /*57a0*/  @P2 BRA `(.L_x_217) ;  /* 0x00000000000c2947 */ /* 0x000fea0003800000 */
[----:B------:R-:W1:Y:S02]  /*57b0*/  LDG.E.U8 R164, desc[UR36][R2.64+0xb1] ;  /* 0x0000b12402a47981 */ /* 0x000e64000c1e1100 */
[----:B-1----:R-:W-:-:S05]  /*57c0*/  PRMT R11, R164, 0x8880, RZ ;  /* 0x00008880a40b7816 */ /* 0x002fca00000000ff */
[----:B------:R-:W-:-:S07]  /*57d0*/  IMAD R10, R11, R152, RZ ;  /* 0x000000980b0a7224 */ /* 0x000fce00078e02ff */
.L_x_217:
[----:B------:R-:W-:Y:S05]  /*57e0*/  BSYNC B1 ;  /* 0x0000000000017941 */ /* 0x000fea0003800000 */
.L_x_216:
        /* <DEDUP_REMOVED lines=11> */
.L_x_219:
[----:B------:R-:W-:Y:S05]  /*58a0*/  BSYNC B1 ;  /* 0x0000000000017941 */ /* 0x000fea0003800000 */
.L_x_218:
[----:B-1----:R-:W-:Y:S01]  /*58b0*/  @!P4 IMAD R11, R114, R153, R10 ;  /* 0x00000099720bc224 */ /* 0x002fe200078e020a */
[----:B------:R-:W-:Y:S04]  /*58c0*/  BSSY B1, `(.L_x_220) ;  /* 0x0000006000017945 */ /* 0x000fe80003800000 */
[----:B------:R1:W-:Y:S01]  /*58d0*/  @!P4 STG.E.U8 desc[UR36][R6.64+0xb0], R11 ;  /* 0x0000b00b0600c986 */ /* 0x0003e2000c101124 */
[----:B------:R-:W-:Y:S05]  /*58e0*/  @P3 BRA `(.L_x_221) ;  /* 0x00000000000c3947 */ /* 0x000fea0003800000 */
[----:B------:R-:W1:Y:S02]  /*58f0*/  LDG.E.U8 R164, desc[UR36][R8.64+0xb1] ;  /* 0x0000b12408a47981 */ /* 0x000e64000c1e1100 */
[----:B-1----:R-:W-:-:S05]  /*5900*/  PRMT R11, R164, 0x8880, RZ ;  /* 0x00008880a40b7816 */ /* 0x002fca00000000ff */
[----:B------:R-:W-:-:S07]  /*5910*/  IMAD R10, R11, R152, RZ ;  /* 0x000000980b0a7224 */ /* 0x000fce00078e02ff */
.L_x_221:
[----:B------:R-:W-:Y:S05]  /*5920*/  BSYNC B1 ;  /* 0x0000000000017941 */ /* 0x000fea0003800000 */
.L_x_220:
[----:B------:R-:W-:Y:S01]  /*5930*/  @!P3 IMAD R115, R115, R153, R10 ;  /* 0x000000997373b224 */ /* 0x000fe200078e020a */
[----:B------:R-:W-:Y:S04]  /*5940*/  BSSY B1, `(.L_x_222) ;  /* 0x0000006000017945 */ /* 0x000fe80003800000 */
[----:B------:R0:W-:Y:S01]  /*5950*/  @!P3 STG.E.U8 desc[UR36][R6.64+0xb1], R115 ;  /* 0x0000b1730600b986 */ /* 0x0001e2000c101124 */
[----:B------:R-:W-:Y:S05]  /*5960*/  @P5 BRA `(.L_x_223) ;  /* 0x00000000000c5947 */ /* 0x000fea0003800000 */
[----:B------:R-:W1:Y:S02]  /*5970*/  LDG.E.U8 R164, desc[UR36][R2.64+0xb8] ;  /* 0x0000b82402a47981 */ /* 0x000e64000c1e1100 */
[----:B-1----:R-:W-:-:S05]  /*5980*/  PRMT R11, R164, 0x8880, RZ ;  /* 0x00008880a40b7816 */ /* 0x002fca00000000ff */
[----:B------:R-:W-:-:S07]  /*5990*/  IMAD R10, R11, R152, RZ ;  /* 0x000000980b0a7224 */ /* 0x000fce00078e02ff */
.L_x_223:
[----:B------:R-:W-:Y:S05]  /*59a0*/  BSYNC B1 ;  /* 0x0000000000017941 */ /* 0x000fea0003800000 */
.L_x_222:
[----:B-1----:R-:W-:Y:S01]  /*59b0*/  @!P5 IMAD R11, R116, R153, R10 ;  /* 0x00000099740bd224 */ /* 0x002fe200078e020a */
[----:B------:R-:W-:Y:S04]  /*59c0*/  BSSY B1, `(.L_x_224) ;  /* 0x0000006000017945 */ /* 0x000fe80003800000 */
[----:B------:R1:W-:Y:S01]  /*59d0*/  @!P5 STG.E.U8 desc[UR36][R4.64+0xb8], R11 ;  /* 0x0000b80b0400d986 */ /* 0x0003e2000c101124 */
[----:B------:R-:W-:Y:S05]  /*59e0*/  @P2 BRA `(.L_x_225) ;  /* 0x00000000000c2947 */ /* 0x000fea0003800000 */
[----:B------:R-:W1:Y:S02]  /*59f0*/  LDG.E.U8 R164, desc[UR36][R2.64+0xb9] ;  /* 0x0000b92402a47981 */ /* 0x000e64000c1e1100 */
[----:B-1----:R-:W-:-:S05]  /*5a00*/  PRMT R11, R164, 0x8880, RZ ;  /* 0x00008880a40b7816 */ /* 0x002fca00000000ff */
[----:B------:R-:W-:-:S07]  /*5a10*/  IMAD R10, R11, R152, RZ ;  /* 0x000000980b0a7224 */ /* 0x000fce00078e02ff */
.L_x_225:
[----:B------:R-:W-:Y:S05]  /*5a20*/  BSYNC B1 ;  /* 0x0000000000017941 */ /* 0x000fea0003800000 */
.L_x_224:
        /* <DEDUP_REMOVED lines=11> */
.L_x_227:
[----:B------:R-:W-:Y:S05]  /*5ae0*/  BSYNC B1 ;  /* 0x0000000000017941 */ /* 0x000fea0003800000 */
.L_x_226:
[----:B-1----:R-:W-:Y:S01]  /*5af0*/  @!P4 IMAD R11, R118, R153, R10 ;  /* 0x00000099760bc224 */ /* 0x002fe200078e020a */
[----:B------:R-:W-:Y:S04]  /*5b00*/  BSSY B1, `(.L_x_228) ;  /* 0x0000006000017945 */ /* 0x000fe80003800000 */
[----:B------:R1:W-:Y:S01]  /*5b10*/  @!P4 STG.E.U8 desc[UR36][R6.64+0xb8], R11 ;  /* 0x0000b80b0600c986 */ /* 0x0003e2000c101124 */
[----:B------:R-:W-:Y:S05]  /*5b20*/  @P3 BRA `(.L_x_229) ;  /* 0x00000000000c3947 */ /* 0x000fea0003800000 */
[----:B------:R-:W1:Y:S02]  /*5b30*/  LDG.E.U8 R164, desc[UR36][R8.64+0xb9] ;  /* 0x0000b92408a47981 */ /* 0x000e64000c1e1100 */
[----:B-1----:R-:W-:-:S05]  /*5b40*/  PRMT R11, R164, 0x8880, RZ ;  /* 0x00008880a40b7816 */ /* 0x002fca00000000ff */
[----:B------:R-:W-:-:S07]  /*5b50*/  IMAD R10, R11, R152, RZ ;  /* 0x000000980b0a7224 */ /* 0x000fce00078e02ff */
.L_x_229:
[----:B------:R-:W-:Y:S05]  /*5b60*/  BSYNC B1 ;  /* 0x0000000000017941 */ /* 0x000fea0003800000 */
.L_x_228:
[----:B------:R-:W-:Y:S01]  /*5b70*/  @!P3 IMAD R119, R119, R153, R10 ;  /* 0x000000997777b224 */ /* 0x000fe200078e020a */
[----:B------:R-:W-:Y:S04]  /*5b80*/  BSSY B1, `(.L_x_230) ;  /* 0x0000006000017945 */ /* 0x000fe80003800000 */
[----:B------:R0:W-:Y:S01]  /*5b90*/  @!P3 STG.E.U8 desc[UR36][R6.64+0xb9], R119 ;  /* 0x0000b9770600b986 */ /* 0x0001e2000c101124 */
[----:B------:R-:W-:Y:S05]  /*5ba0*/  @P5 BRA `(.L_x_231) ;  /* 0x00000000000c5947 */ /* 0x000fea0003800000 */
[----:B------:R-:W1:Y:S02]  /*5bb0*/  LDG.E.U8 R164, desc[UR36][R2.64+0xc0] ;  /* 0x0000c02402a47981 */ /* 0x000e64000c1e1100 */
[----:B-1----:R-:W-:-:S05]  /*5bc0*/  PRMT R11, R164, 0x8880, RZ ;  /* 0x00008880a40b7816 */ /* 0x002fca00000000ff */
[----:B------:R-:W-:-:S07]  /*5bd0*/  IMAD R10, R11, R152, RZ ;  /* 0x000000980b0a7224 */ /* 0x000fce00078e02ff */
.L_x_231:
[----:B------:R-:W-:Y:S05]  /*5be0*/  BSYNC B1 ;  /* 0x0000000000017941 */ /* 0x000fea0003800000 */
.L_x_230:
[----:B-1----:R-:W-:Y:S01]  /*5bf0*/  @!P5 IMAD R11, R120, R153, R10 ;  /* 0x00000099780bd224 */ /* 0x002fe200078e020a */
[----:B------:R-:W-:Y:S04]  /*5c00*/  BSSY B1, `(.L_x_232) ;  /* 0x0000006000017945 */ /* 0x000fe80003800000 */
[----:B------:R1:W-:Y:S01]  /*5c10*/  @!P5 STG.E.U8 desc[UR36][R4.64+0xc0], R11 ;  /* 0x0000c00b0400d986 */ /* 0x0003e2000c101124 */
[----:B------:R-:W-:Y:S05]  /*5c20*/  @P2 BRA `(.L_x_233) ;  /* 0x00000000000c2947 */ /* 0x000fea0003800000 */
[----:B------:R-:W1:Y:S02]  /*5c30*/  LDG.E.U8 R164, desc[UR36][R2.64+0xc1] ;  /* 0x0000c12402a47981 */ /* 0x000e64000c1e1100 */
[----:B-1----:R-:W-:-:S05]  /*5c40*/  PRMT R11, R164, 0x8880, RZ ;  /* 0x00008880a40b7816 */ /* 0x002fca00000000ff */
[----:B------:R-:W-:-:S07]  /*5c50*/  IMAD R10, R11, R152, RZ ;  /* 0x000000980b0a7224 */ /* 0x000fce00078e02ff */
.L_x_233:
[----:B------:R-:W-:Y:S05]  /*5c60*/  BSYNC B1 ;  /* 0x0000000000017941 */ /* 0x000fea0003800000 */
.L_x_232:
        /* <DEDUP_REMOVED lines=11> */
.L_x_235:
[----:B------:R-:W-:Y:S05]  /*5d20*/  BSYNC B1 ;  /* 0x0000000000017941 */ /* 0x000fea0003800000 */
.L_x_234:
[----:B-1----:R-:W-:Y:S01]  /*5d30*/  @!P4 IMAD R11, R122, R153, R10 ;  /* 0x000000997a0bc224 */ /* 0x002fe200078e020a */
[----:B------:R-:W-:Y:S04]  /*5d40*/  BSSY B1, `(.L_x_236) ;  /* 0x0000006000017945 */ /* 0x000fe80003800000 */
[----:B------:R1:W-:Y:S01]  /*5d50*/  @!P4 STG.E.U8 desc[UR36][R6.64+0xc0], R11 ;  /* 0x0000c00b0600c986 */ /* 0x0003e2000c101124 */
[----:B------:R-:W-:Y:S05]  /*5d60*/  @P3 BRA `(.L_x_237) ;  /* 0x00000000000c3947 */ /* 0x000fea0003800000 */
[----:B------:R-:W1:Y:S02]  /*5d70*/  LDG.E.U8 R164, desc[UR36][R8.64+0xc1] ;  /* 0x0000c12408a47981 */ /* 0x000e64000c1e1100 */
[----:B-1----:R-:W-:-:S05]  /*5d80*/  PRMT R11, R164, 0x8880, RZ ;  /* 0x00008880a40b7816 */ /* 0x002fca00000000ff */
[----:B------:R-:W-:-:S07]  /*5d90*/  IMAD R10, R11, R152, RZ ;  /* 0x000000980b0a7224 */ /* 0x000fce00078e02ff */
.L_x_237:
[----:B------:R-:W-:Y:S05]  /*5da0*/  BSYNC B1 ;  /* 0x0000000000017941 */ /* 0x000fea0003800000 */
.L_x_236:
[----:B------:R-:W-:Y:S01]  /*5db0*/  @!P3 IMAD R123, R123, R153, R10 ;  /* 0x000000997b7bb224 */ /* 0x000fe200078e020a */
[----:B------:R-:W-:Y:S04]  /*5dc0*/  BSSY B1, `(.L_x_238) ;  /* 0x0000006000017945 */ /* 0x000fe80003800000 */
[----:B------:R0:W-:Y:S01]  /*5dd0*/  @!P3 STG.E.U8 desc[UR36][R6.64+0xc1], R123 ;  /* 0x0000c17b0600b986 */ /* 0x0001e2000c101124 */
[----:B------:R-:W-:Y:S05]  /*5de0*/  @P5 BRA `(.L_x_239) ;  /* 0x00000000000c5947 */ /* 0x000fea0003800000 */
[----:B------:R-:W1:Y:S02]  /*5df0*/  LDG.E.U8 R164, desc[UR36][R2.64+0xc8] ;  /* 0x0000c82402a47981 */ /* 0x000e64000c1e1100 */
[----:B-1----:R-:W-:-:S05]  /*5e00*/  PRMT R11, R164, 0x8880, RZ ;  /* 0x00008880a40b7816 */ /* 0x002fca00000000ff */
[----:B------:R-:W-:-:S07]  /*5e10*/  IMAD R10, R11, R152, RZ ;  /* 0x000000980b0a7224 */ /* 0x000fce00078e02ff */
.L_x_239:
[----:B------:R-:W-:Y:S05]  /*5e20*/  BSYNC B1 ;  /* 0x0000000000017941 */ /* 0x000fea0003800000 */
.L_x_238:
[----:B-1----:R-:W-:Y:S01]  /*5e30*/  @!P5 IMAD R11, R124, R153, R10 ;  /* 0x000000997c0bd224 */ /* 0x002fe200078e020a */
[----:B------:R-:W-:Y:S04]  /*5e40*/  BSSY B1, `(.L_x_240) ;  /* 0x0000006000017945 */ /* 0x000fe80003800000 */
[----:B------:R1:W-:Y:S01]  /*5e50*/  @!P5 STG.E.U8 desc[UR36][R4.64+0xc8], R11 ;  /* 0x0000c80b0400d986 */ /* 0x0003e2000c101124 */
[----:B------:R-:W-:Y:S05]  /*5e60*/  @P2 BRA `(.L_x_241) ;  /* 0x00000000000c2947 */ /* 0x000fea0003800000 */
[----:B------:R-:W1:Y:S02]  /*5e70*/  LDG.E.U8 R164, desc[UR36][R2.64+0xc9] ;  /* 0x0000c92402a47981 */ /* 0x000e64000c1e1100 */
[----:B-1----:R-:W-:-:S05]  /*5e80*/  PRMT R11, R164, 0x8880, RZ ;  /* 0x00008880a40b7816 */ /* 0x002fca00000000ff */
[----:B------:R-:W-:-:S07]  /*5e90*/  IMAD R10, R11, R152, RZ ;  /* 0x000000980b0a7224 */ /* 0x000fce00078e02ff */
.L_x_241:
[----:B------:R-:W-:Y:S05]  /*5ea0*/  BSYNC B1 ;  /* 0x0000000000017941 */ /* 0x000fea0003800000 */
.L_x_240:
        /* <DEDUP_REMOVED lines=11> */
.L_x_243:
[----:B------:R-:W-:Y:S05]  /*5f60*/  BSYNC B1 ;  /* 0x0000000000017941 */ /* 0x000fea0003800000 */
.L_x_242:
[----:B-1----:R-:W-:Y:S01]  /*5f70*/  @!P4 IMAD R11, R126, R153, R10 ;  /* 0x000000997e0bc224 */ /* 0x002fe200078e020a */
[----:B------:R-:W-:Y:S04]  /*5f80*/  BSSY B1, `(.L_x_244) ;  /* 0x0000006000017945 */ /* 0x000fe80003800000 */
[----:B------:R1:W-:Y:S01]  /*5f90*/  @!P4 STG.E.U8 desc[UR36][R6.64+0xc8], R11 ;  /* 0x0000c80b0600c986 */ /* 0x0003e2000c101124 */
[----:B------:R-:W-:Y:S05]  /*5fa0*/  @P3 BRA `(.L_x_245) ;  /* 0x00000000000c3947 */ /* 0x000fea0003800000 */
[----:B------:R-:W1:Y:S02]  /*5fb0*/  LDG.E.U8 R164, desc[UR36][R8.64+0xc9] ;  /* 0x0000c92408a47981 */ /* 0x000e64000c1e1100 */
[----:B-1----:R-:W-:-:S05]  /*5fc0*/  PRMT R11, R164, 0x8880, RZ ;  /* 0x00008880a40b7816 */ /* 0x002fca00000000ff */
[----:B------:R-:W-:-:S07]  /*5fd0*/  IMAD R10, R11, R152, RZ ;  /* 0x000000980b0a7224 */ /* 0x000fce00078e02ff */
.L_x_245:
[----:B------:R-:W-:Y:S05]  /*5fe0*/  BSYNC B1 ;  /* 0x0000000000017941 */ /* 0x000fea0003800000 */
.L_x_244:
[----:B------:R-:W-:Y:S01]  /*5ff0*/  @!P3 IMAD R127, R127, R153, R10 ;  /* 0x000000997f7fb224 */ /* 0x000fe200078e020a */
[----:B------:R-:W-:Y:S04]  /*6000*/  BSSY B1, `(.L_x_246) ;  /* 0x0000006000017945 */ /* 0x000fe80003800000 */
[----:B------:R0:W-:Y:S01]  /*6010*/  @!P3 STG.E.U8 desc[UR36][R6.64+0xc9], R127 ;  /* 0x0000c97f0600b986 */ /* 0x0001e2000c101124 */
[----:B------:R-:W-:Y:S05]  /*6020*/  @P5 BRA `(.L_x_247) ;  /* 0x00000000000c5947 */ /* 0x000fea0003800000 */
[----:B------:R-:W1:Y:S02]  /*6030*/  LDG.E.U8 R164, desc[UR36][R2.64+0xd0] ;  /* 0x0000d02402a47981 */ /* 0x000e64000c1e1100 */
[----:B-1----:R-:W-:-:S05]  /*6040*/  PRMT R11, R164, 0x8880, RZ ;  /* 0x00008880a40b7816 */ /* 0x002fca00000000ff */
[----:B------:R-:W-:-:S07]  /*6050*/  IMAD R10, R11, R152, RZ ;  /* 0x000000980b0a7224 */ /* 0x000fce00078e02ff */
.L_x_247:
[----:B------:R-:W-:Y:S05]  /*6060*/  BSYNC B1 ;  /* 0x0000000000017941 */ /* 0x000fea0003800000 */
.L_x_246:
[----:B-1----:R-:W-:Y:S01]  /*6070*/  @!P5 IMAD R11, R128, R153, R10 ;  /* 0x00000099800bd224 */ /* 0x002fe200078e020a */
[----:B------:R-:W-:Y:S04]  /*6080*/  BSSY B1, `(.L_x_248) ;  /* 0x0000006000017945 */ /* 0x000fe80003800000 */
[----:B------:R1:W-:Y:S01]  /*6090*/  @!P5 STG.E.U8 desc[UR36][R4.64+0xd0], R11 ;  /* 0x0000d00b0400d986 */ /* 0x0003e2000c101124 */
[----:B------:R-:W-:Y:S05]  /*60a0*/  @P2 BRA `(.L_x_249) ;  /* 0x00000000000c2947 */ /* 0x000fea0003800000 */
[----:B------:R-:W1:Y:S02]  /*60b0*/  LDG.E.U8 R164, desc[UR36][R2.64+0xd1] ;  /* 0x0000d12402a47981 */ /* 0x000e64000c1e1100 */
[----:B-1----:R-:W-:-:S05]  /*60c0*/  PRMT R11, R164, 0x8880, RZ ;  /* 0x00008880a40b7816 */ /* 0x002fca00000000ff */
[----:B------:R-:W-:-:S07]  /*60d0*/  IMAD R10, R11, R152, RZ ;  /* 0x000000980b0a7224 */ /* 0x000fce00078e02ff */
.L_x_249:
[----:B------:R-:W-:Y:S05]  /*60e0*/  BSYNC B1 ;  /* 0x0000000000017941 */ /* 0x000fea0003800000 */
.L_x_248:
        /* <DEDUP_REMOVED lines=11> */
.L_x_251:
[----:B------:R-:W-:Y:S05]  /*61a0*/  BSYNC B1 ;  /* 0x0000000000017941 */ /* 0x000fea0003800000 */
.L_x_250:
[----:B-1----:R-:W-:Y:S01]  /*61b0*/  @!P4 IMAD R11, R130, R153, R10 ;  /* 0x00000099820bc224 */ /* 0x002fe200078e020a */
[----:B------:R-:W-:Y:S04]  /*61c0*/  BSSY B1, `(.L_x_252) ;  /* 0x0000006000017945 */ /* 0x000fe80003800000 */
[----:B------:R1:W-:Y:S01]  /*61d0*/  @!P4 STG.E.U8 desc[UR36][R6.64+0xd0], R11 ;  /* 0x0000d00b0600c986 */ /* 0x0003e2000c101124 */
[----:B------:R-:W-:Y:S05]  /*61e0*/  @P3 BRA `(.L_x_253) ;  /* 0x00000000000c3947 */ /* 0x000fea0003800000 */
[----:B------:R-:W1:Y:S02]  /*61f0*/  LDG.E.U8 R164, desc[UR36][R8.64+0xd1] ;  /* 0x0000d12408a47981 */ /* 0x000e64000c1e1100 */
[----:B-1----:R-:W-:-:S05]  /*6200*/  PRMT R11, R164, 0x8880, RZ ;  /* 0x00008880a40b7816 */ /* 0x002fca00000000ff */
[----:B------:R-:W-:-:S07]  /*6210*/  IMAD R10, R11, R152, RZ ;  /* 0x000000980b0a7224 */ /* 0x000fce00078e02ff */
.L_x_253:
[----:B------:R-:W-:Y:S05]  /*6220*/  BSYNC B1 ;  /* 0x0000000000017941 */ /* 0x000fea0003800000 */
.L_x_252:
[----:B------:R-:W-:Y:S01]  /*6230*/  @!P3 IMAD R131, R131, R153, R10 ;  /* 0x000000998383b224 */ /* 0x000fe200078e020a */
[----:B------:R-:W-:Y:S04]  /*6240*/  BSSY B1, `(.L_x_254) ;  /* 0x0000006000017945 */ /* 0x000fe80003800000 */
[----:B------:R0:W-:Y:S01]  /*6250*/  @!P3 STG.E.U8 desc[UR36][R6.64+0xd1], R131 ;  /* 0x0000d1830600b986 */ /* 0x0001e2000c101124 */
[----:B------:R-:W-:Y:S05]  /*6260*/  @P5 BRA `(.L_x_255) ;  /* 0x00000000000c5947 */ /* 0x000fea0003800000 */
[----:B------:R-:W1:Y:S02]  /*6270*/  LDG.E.U8 R164, desc[UR36][R2.64+0xd8] ;  /* 0x0000d82402a47981 */ /* 0x000e64000c1e1100 */
[----:B-1----:R-:W-:-:S05]  /*6280*/  PRMT R11, R164, 0x8880, RZ ;  /* 0x00008880a40b7816 */ /* 0x002fca00000000ff */
[----:B------:R-:W-:-:S07]  /*6290*/  IMAD R10, R11, R152, RZ ;  /* 0x000000980b0a7224 */ /* 0x000fce00078e02ff */
.L_x_255:
[----:B------:R-:W-:Y:S05]  /*62a0*/  BSYNC B1 ;  /* 0x0000000000017941 */ /* 0x000fea0003800000 */
.L_x_254:
[----:B-1----:R-:W-:Y:S01]  /*62b0*/  @!P5 IMAD R11, R132, R153, R10 ;  /* 0x00000099840bd224 */ /* 0x002fe200078e020a */
[----:B------:R-:W-:Y:S04]  /*62c0*/  BSSY B1, `(.L_x_256) ;  /* 0x0000006000017945 */ /* 0x000fe80003800000 */
[----:B------:R1:W-:Y:S01]  /*62d0*/  @!P5 STG.E.U8 desc[UR36][R4.64+0xd8], R11 ;  /* 0x0000d80b0400d986 */ /* 0x0003e2000c101124 */
[----:B------:R-:W-:Y:S05]  /*62e0*/  @P2 BRA `(.L_x_257) ;  /* 0x00000000000c2947 */ /* 0x000fea0003800000 */
[----:B------:R-:W1:Y:S02]  /*62f0*/  LDG.E.U8 R164, desc[UR36][R2.64+0xd9] ;  /* 0x0000d92402a47981 */ /* 0x000e64000c1e1100 */
[----:B-1----:R-:W-:-:S05]  /*6300*/  PRMT R11, R164, 0x8880, RZ ;  /* 0x00008880a40b7816 */ /* 0x002fca00000000ff */
[----:B------:R-:W-:-:S07]  /*6310*/  IMAD R10, R11, R152, RZ ;  /* 0x000000980b0a7224 */ /* 0x000fce00078e02ff */
.L_x_257:
[----:B------:R-:W-:Y:S05]  /*6320*/  BSYNC B1 ;  /* 0x0000000000017941 */ /* 0x000fea0003800000 */
.L_x_256:
        /* <DEDUP_REMOVED lines=11> */
.L_x_259:
[----:B------:R-:W-:Y:S05]  /*63e0*/  BSYNC B1 ;  /* 0x0000000000017941 */ /* 0x000fea0003800000 */
.L_x_258:
[----:B-1----:R-:W-:Y:S01]  /*63f0*/  @!P4 IMAD R11, R134, R153, R10 ;  /* 0x00000099860bc224 */ /* 0x002fe200078e020a */
[----:B------:R-:W-:Y:S04]  /*6400*/  BSSY B1, `(.L_x_260) ;  /* 0x0000006000017945 */ /* 0x000fe80003800000 */
[----:B------:R1:W-:Y:S01]  /*6410*/  @!P4 STG.E.U8 desc[UR36][R6.64+0xd8], R11 ;  /* 0x0000d80b0600c986 */ /* 0x0003e2000c101124 */
[----:B------:R-:W-:Y:S05]  /*6420*/  @P3 BRA `(.L_x_261) ;  /* 0x00000000000c3947 */ /* 0x000fea0003800000 */
[----:B------:R-:W1:Y:S02]  /*6430*/  LDG.E.U8 R164, desc[UR36][R8.64+0xd9] ;  /* 0x0000d92408a47981 */ /* 0x000e64000c1e1100 */
[----:B-1----:R-:W-:-:S05]  /*6440*/  PRMT R11, R164, 0x8880, RZ ;  /* 0x00008880a40b7816 */ /* 0x002fca00000000ff */
[----:B------:R-:W-:-:S07]  /*6450*/  IMAD R10, R11, R152, RZ ;  /* 0x000000980b0a7224 */ /* 0x000fce00078e02ff */
.L_x_261:
[----:B------:R-:W-:Y:S05]  /*6460*/  BSYNC B1 ;  /* 0x0000000000017941 */ /* 0x000fea0003800000 */
.L_x_260:
[----:B------:R-:W-:Y:S01]  /*6470*/  @!P3 IMAD R135, R135, R153, R10 ;  /* 0x000000998787b224 */ /* 0x000fe200078e020a */
[----:B------:R-:W-:Y:S04]  /*6480*/  BSSY B1, `(.L_x_262) ;  /* 0x0000006000017945 */ /* 0x000fe80003800000 */
[----:B------:R0:W-:Y:S01]  /*6490*/  @!P3 STG.E.U8 desc[UR36][R6.64+0xd9], R135 ;  /* 0x0000d9870600b986 */ /* 0x0001e2000c101124 */
[----:B------:R-:W-:Y:S05]  /*64a0*/  @P5 BRA `(.L_x_263) ;  /* 0x00000000000c5947 */ /* 0x000fea0003800000 */
[----:B------:R-:W1:Y:S02]  /*64b0*/  LDG.E.U8 R164, desc[UR36][R2.64+0xe0] ;  /* 0x0000e02402a47981 */ /* 0x000e64000c1e1100 */
[----:B-1----:R-:W-:-:S05]  /*64c0*/  PRMT R11, R164, 0x8880, RZ ;  /* 0x00008880a40b7816 */ /* 0x002fca00000000ff */
[----:B------:R-:W-:-:S07]  /*64d0*/  IMAD R10, R11, R152, RZ ;  /* 0x000000980b0a7224 */ /* 0x000fce00078e02ff */
.L_x_263:
[----:B------:R-:W-:Y:S05]  /*64e0*/  BSYNC B1 ;  /* 0x0000000000017941 */ /* 0x000fea0003800000 */
.L_x_262:
[----:B-1----:R-:W-:Y:S01]  /*64f0*/  @!P5 IMAD R11, R136, R153, R10 ;  /* 0x00000099880bd224 */ /* 0x002fe200078e020a */
[----:B------:R-:W-:Y:S04]  /*6500*/  BSSY B1, `(.L_x_264) ;  /* 0x0000006000017945 */ /* 0x000fe80003800000 */
[----:B------:R1:W-:Y:S01]  /*6510*/  @!P5 STG.E.U8 desc[UR36][R4.64+0xe0], R11 ;  /* 0x0000e00b0400d986 */ /* 0x0003e2000c101124 */
[----:B------:R-:W-:Y:S05]  /*6520*/  @P2 BRA `(.L_x_265) ;  /* 0x00000000000c2947 */ /* 0x000fea0003800000 */
[----:B------:R-:W1:Y:S02]  /*6530*/  LDG.E.U8 R164, desc[UR36][R2.64+0xe1] ;  /* 0x0000e12402a47981 */ /* 0x000e64000c1e1100 */
[----:B-1----:R-:W-:-:S05]  /*6540*/  PRMT R11, R164, 0x8880, RZ ;  /* 0x00008880a40b7816 */ /* 0x002fca00000000ff */
[----:B------:R-:W-:-:S07]  /*6550*/  IMAD R10, R11, R152, RZ ;  /* 0x000000980b0a7224 */ /* 0x000fce00078e02ff */
.L_x_265:
[----:B------:R-:W-:Y:S05]  /*6560*/  BSYNC B1 ;  /* 0x0000000000017941 */ /* 0x000fea0003800000 */
.L_x_264:
        /* <DEDUP_REMOVED lines=11> */
.L_x_267:
[----:B------:R-:W-:Y:S05]  /*6620*/  BSYNC B1 ;  /* 0x0000000000017941 */ /* 0x000fea0003800000 */
.L_x_266:
[----:B-1----:R-:W-:Y:S01]  /*6630*/  @!P4 IMAD R11, R138, R153, R10 ;  /* 0x000000998a0bc224 */ /* 0x002fe200078e020a */
[----:B------:R-:W-:Y:S04]  /*6640*/  BSSY B1, `(.L_x_268) ;  /* 0x0000006000017945 */ /* 0x000fe80003800000 */
[----:B------:R1:W-:Y:S01]  /*6650*/  @!P4 STG.E.U8 desc[UR36][R6.64+0xe0], R11 ;  /* 0x0000e00b0600c986 */ /* 0x0003e2000c101124 */
[----:B------:R-:W-:Y:S05]  /*6660*/  @P3 BRA `(.L_x_269) ;  /* 0x00000000000c3947 */ /* 0x000fea0003800000 */
[----:B------:R-:W1:Y:S02]  /*6670*/  LDG.E.U8 R164, desc[UR36][R8.64+0xe1] ;  /* 0x0000e12408a47981 */ /* 0x000e64000c1e1100 */
[----:B-1----:R-:W-:-:S05]  /*6680*/  PRMT R11, R164, 0x8880, RZ ;  /* 0x00008880a40b7816 */ /* 0x002fca00000000ff */
[----:B------:R-:W-:-:S07]  /*6690*/  IMAD R10, R11, R152, RZ ;  /* 0x000000980b0a7224 */ /* 0x000fce00078e02ff */
.L_x_269:
[----:B------:R-:W-:Y:S05]  /*66a0*/  BSYNC B1 ;  /* 0x0000000000017941 */ /* 0x000fea0003800000 */
.L_x_268:
[----:B------:R-:W-:Y:S01]  /*66b0*/  @!P3 IMAD R139, R139, R153, R10 ;  /* 0x000000998b8bb224 */ /* 0x000fe200078e020a */
[----:B------:R-:W-:Y:S04]  /*66c0*/  BSSY B1, `(.L_x_270) ;  /* 0x0000006000017945 */ /* 0x000fe80003800000 */
[----:B------:R0:W-:Y:S01]  /*66d0*/  @!P3 STG.E.U8 desc[UR36][R6.64+0xe1], R139 ;  /* 0x0000e18b0600b986 */ /* 0x0001e2000c101124 */
[----:B------:R-:W-:Y:S05]  /*66e0*/  @P5 BRA `(.L_x_271) ;  /* 0x00000000000c5947 */ /* 0x000fea0003800000 */
[----:B------:R-:W1:Y:S02]  /*66f0*/  LDG.E.U8 R164, desc[UR36][R2.64+0xe8] ;  /* 0x0000e82402a47981 */ /* 0x000e64000c1e1100 */
[----:B-1----:R-:W-:-:S05]  /*6700*/  PRMT R11, R164, 0x8880, RZ ;  /* 0x00008880a40b7816 */ /* 0x002fca00000000ff */
[----:B------:R-:W-:-:S07]  /*6710*/  IMAD R10, R11, R152, RZ ;  /* 0x000000980b0a7224 */ /* 0x000fce00078e02ff */
.L_x_271:
[----:B------:R-:W-:Y:S05]  /*6720*/  BSYNC B1 ;  /* 0x0000000000017941 */ /* 0x000fea0003800000 */
.L_x_270:
[----:B-1----:R-:W-:Y:S01]  /*6730*/  @!P5 IMAD R11, R140, R153, R10 ;  /* 0x000000998c0bd224 */ /* 0x002fe200078e020a */
[----:B------:R-:W-:Y:S04]  /*6740*/  BSSY B1, `(.L_x_272) ;  /* 0x0000006000017945 */ /* 0x000fe80003800000 */
[----:B------:R1:W-:Y:S01]  /*6750*/  @!P5 STG.E.U8 desc[UR36][R4.64+0xe8], R11 ;  /* 0x0000e80b0400d986 */ /* 0x0003e2000c101124 */
[----:B------:R-:W-:Y:S05]  /*6760*/  @P2 BRA `(.L_x_273) ;  /* 0x00000000000c2947 */ /* 0x000fea0003800000 */
[----:B------:R-:W1:Y:S02]  /*6770*/  LDG.E.U8 R164, desc[UR36][R2.64+0xe9] ;  /* 0x0000e92402a47981 */ /* 0x000e64000c1e1100 */
[----:B-1----:R-:W-:-:S05]  /*6780*/  PRMT R11, R164, 0x8880, RZ ;  /* 0x00008880a40b7816 */ /* 0x002fca00000000ff */
[----:B------:R-:W-:-:S07]  /*6790*/  IMAD R10, R11, R152, RZ ;  /* 0x000000980b0a7224 */ /* 0x000fce00078e02ff */
.L_x_273:
[----:B------:R-:W-:Y:S05]  /*67a0*/  BSYNC B1 ;  /* 0x0000000000017941 */ /* 0x000fea0003800000 */
.L_x_272:
        /* <DEDUP_REMOVED lines=11> */
.L_x_275:
[----:B------:R-:W-:Y:S05]  /*6860*/  BSYNC B1 ;  /* 0x0000000000017941 */ /* 0x000fea0003800000 */
.L_x_274:
[----:B-1----:R-:W-:Y:S01]  /*6870*/  @!P4 IMAD R11, R142, R153, R10 ;  /* 0x000000998e0bc224 */ /* 0x002fe200078e020a */
[----:B------:R-:W-:Y:S04]  /*6880*/  BSSY B1, `(.L_x_276) ;  /* 0x0000006000017945 */ /* 0x000fe80003800000 */
[----:B------:R1:W-:Y:S01]  /*6890*/  @!P4 STG.E.U8 desc[UR36][R6.64+0xe8], R11 ;  /* 0x0000e80b0600c986 */ /* 0x0003e2000c101124 */
[----:B------:R-:W-:Y:S05]  /*68a0*/  @P3 BRA `(.L_x_277) ;  /* 0x00000000000c3947 */ /* 0x000fea0003800000 */
[----:B------:R-:W1:Y:S02]  /*68b0*/  LDG.E.U8 R164, desc[UR36][R8.64+0xe9] ;  /* 0x0000e92408a47981 */ /* 0x000e64000c1e1100 */
[----:B-1----:R-:W-:-:S05]  /*68c0*/  PRMT R11, R164, 0x8880, RZ ;  /* 0x00008880a40b7816 */ /* 0x002fca00000000ff */
[----:B------:R-:W-:-:S07]  /*68d0*/  IMAD R10, R11, R152, RZ ;  /* 0x000000980b0a7224 */ /* 0x000fce00078e02ff */
.L_x_277:
[----:B------:R-:W-:Y:S05]  /*68e0*/  BSYNC B1 ;  /* 0x0000000000017941 */ /* 0x000fea0003800000 */
.L_x_276:
[----:B------:R-:W-:Y:S01]  /*68f0*/  @!P3 IMAD R143, R143, R153, R10 ;  /* 0x000000998f8fb224 */ /* 0x000fe200078e020a */
[----:B------:R-:W-:Y:S04]  /*6900*/  BSSY B1, `(.L_x_278) ;  /* 0x0000006000017945 */ /* 0x000fe80003800000 */
[----:B------:R0:W-:Y:S01]  /*6910*/  @!P3 STG.E.U8 desc[UR36][R6.64+0xe9], R143 ;  /* 0x0000e98f0600b986 */ /* 0x0001e2000c101124 */
[----:B------:R-:W-:Y:S05]  /*6920*/  @P5 BRA `(.L_x_279) ;  /* 0x00000000000c5947 */ /* 0x000fea0003800000 */
[----:B------:R-:W1:Y:S02]  /*6930*/  LDG.E.U8 R164, desc[UR36][R2.64+0xf0] ;  /* 0x0000f02402a47981 */ /* 0x000e64000c1e1100 */
[----:B-1----:R-:W-:-:S05]  /*6940*/  PRMT R11, R164, 0x8880, RZ ;  /* 0x00008880a40b7816 */ /* 0x002fca00000000ff */
[----:B------:R-:W-:-:S07]  /*6950*/  IMAD R10, R11, R152, RZ ;  /* 0x000000980b0a7224 */ /* 0x000fce00078e02ff */
.L_x_279:
[----:B------:R-:W-:Y:S05]  /*6960*/  BSYNC B1 ;  /* 0x0000000000017941 */ /* 0x000fea0003800000 */
.L_x_278:
[----:B-1----:R-:W-:Y:S01]  /*6970*/  @!P5 IMAD R11, R144, R153, R10 ;  /* 0x00000099900bd224 */ /* 0x002fe200078e020a */
[----:B------:R-:W-:Y:S04]  /*6980*/  BSSY B1, `(.L_x_280) ;  /* 0x0000006000017945 */ /* 0x000fe80003800000 */
[----:B------:R1:W-:Y:S01]  /*6990*/  @!P5 STG.E.U8 desc[UR36][R4.64+0xf0], R11 ;  /* 0x0000f00b0400d986 */ /* 0x0003e2000c101124 */
[----:B------:R-:W-:Y:S05]  /*69a0*/  @P2 BRA `(.L_x_281) ;  /* 0x00000000000c2947 */ /* 0x000fea0003800000 */
[----:B------:R-:W1:Y:S02]  /*69b0*/  LDG.E.U8 R164, desc[UR36][R2.64+0xf1] ;  /* 0x0000f12402a47981 */ /* 0x000e64000c1e1100 */
[----:B-1----:R-:W-:-:S05]  /*69c0*/  PRMT R11, R164, 0x8880, RZ ;  /* 0x00008880a40b7816 */ /* 0x002fca00000000ff */
[----:B------:R-:W-:-:S07]  /*69d0*/  IMAD R10, R11, R152, RZ ;  /* 0x000000980b0a7224 */ /* 0x000fce00078e02ff */
.L_x_281:
[----:B------:R-:W-:Y:S05]  /*69e0*/  BSYNC B1 ;  /* 0x0000000000017941 */ /* 0x000fea0003800000 */
.L_x_280:
[C---:B------:R-:W-:Y:S01]  /*69f0*/  ISETP.LT.OR P4, PT, R0.reuse, 0xf1, !P0 ;  /* 0x000000f10000780c */ /* 0x040fe20004781670 */
[----:B------:R-:W-:Y:S01]  /*6a00*/  @!P2 IMAD R145, R145, R153, R10 ;  /* 0x000000999191a224 */ /* 0x000fe200078e020a */
[----:B------:R-:W-:Y:S01]  /*6a10*/  BSSY B1, `(.L_x_282) ;  /* 0x000000a000017945 */ /* 0x000fe20003800000 */
[C---:B------:R-:W-:Y:S02]  /*6a20*/  ISETP.LT.OR P3, PT, R0.reuse, 0xf2, !P0 ;  /* 0x000000f20000780c */ /* 0x040fe40004761670 */
        /* <DEDUP_REMOVED lines=8> */
.L_x_283:
[----:B------:R-:W-:Y:S05]  /*6ab0*/  BSYNC B1 ;  /* 0x0000000000017941 */ /* 0x000fea0003800000 */
.L_x_282:
[----:B-1----:R-:W-:Y:S01]  /*6ac0*/  @!P4 IMAD R11, R146, R153, R10 ;  /* 0x00000099920bc224 */ /* 0x002fe200078e020a */
[----:B------:R-:W-:Y:S04]  /*6ad0*/  BSSY B1, `(.L_x_284) ;  /* 0x0000006000017945 */ /* 0x000fe80003800000 */
[----:B------:R1:W-:Y:S01]  /*6ae0*/  @!P4 STG.E.U8 desc[UR36][R6.64+0xf0], R11 ;  /* 0x0000f00b0600c986 */ /* 0x0003e2000c101124 */
[----:B------:R-:W-:Y:S05]  /*6af0*/  @P3 BRA `(.L_x_285) ;  /* 0x00000000000c3947 */ /* 0x000fea0003800000 */
[----:B------:R-:W1:Y:S02]  /*6b00*/  LDG.E.U8 R164, desc[UR36][R8.64+0xf1] ;  /* 0x0000f12408a47981 */ /* 0x000e64000c1e1100 */
[----:B-1----:R-:W-:-:S05]  /*6b10*/  PRMT R11, R164, 0x8880, RZ ;  /* 0x00008880a40b7816 */ /* 0x002fca00000000ff */
[----:B------:R-:W-:-:S07]  /*6b20*/  IMAD R10, R11, R152, RZ ;  /* 0x000000980b0a7224 */ /* 0x000fce00078e02ff */
.L_x_285:
[----:B------:R-:W-:Y:S05]  /*6b30*/  BSYNC B1 ;  /* 0x0000000000017941 */ /* 0x000fea0003800000 */
.L_x_284:
[----:B------:R-:W-:Y:S01]  /*6b40*/  @!P3 IMAD R147, R147, R153, R10 ;  /* 0x000000999393b224 */ /* 0x000fe200078e020a */
[----:B------:R-:W-:Y:S04]  /*6b50*/  BSSY B1, `(.L_x_286) ;  /* 0x0000006000017945 */ /* 0x000fe80003800000 */
[----:B------:R0:W-:Y:S01]  /*6b60*/  @!P3 STG.E.U8 desc[UR36][R6.64+0xf1], R147 ;  /* 0x0000f1930600b986 */ /* 0x0001e2000c101124 */
[----:B------:R-:W-:Y:S05]  /*6b70*/  @P2 BRA `(.L_x_287) ;  /* 0x00000000000c2947 */ /* 0x000fea0003800000 */
[----:B------:R-:W1:Y:S02]  /*6b80*/  LDG.E.U8 R164, desc[UR36][R2.64+0xf8] ;  /* 0x0000f82402a47981 */ /* 0x000e64000c1e1100 */
[----:B-1----:R-:W-:-:S05]  /*6b90*/  PRMT R11, R164, 0x8880, RZ ;  /* 0x00008880a40b7816 */ /* 0x002fca00000000ff */
[----:B------:R-:W-:-:S07]  /*6ba0*/  IMAD R10, R11, R152, RZ ;  /* 0x000000980b0a7224 */ /* 0x000fce00078e02ff */
.L_x_287:
[----:B------:R-:W-:Y:S05]  /*6bb0*/  BSYNC B1 ;  /* 0x0000000000017941 */ /* 0x000fea0003800000 */
.L_x_286:
[----:B-1----:R-:W-:Y:S01]  /*6bc0*/  @!P2 IMAD R11, R148, R153, R10 ;  /* 0x00000099940ba224 */ /* 0x002fe200078e020a */
[----:B------:R-:W-:Y:S04]  /*6bd0*/  BSSY B1, `(.L_x_288) ;  /* 0x0000006000017945 */ /* 0x000fe80003800000 */
[----:B------:R1:W-:Y:S01]  /*6be0*/  @!P2 STG.E.U8 desc[UR36][R4.64+0xf8], R11 ;  /* 0x0000f80b0400a986 */ /* 0x0003e2000c101124 */
[----:B------:R-:W-:Y:S05]  /*6bf0*/  @P1 BRA `(.L_x_289) ;  /* 0x00000000000c1947 */ /* 0x000fea0003800000 */
[----:B------:R-:W1:Y:S02]  /*6c00*/  LDG.E.U8 R164, desc[UR36][R2.64+0xf9] ;  /* 0x0000f92402a47981 */ /* 0x000e64000c1e1100 */
[----:B-1----:R-:W-:-:S05]  /*6c10*/  PRMT R11, R164, 0x8880, RZ ;  /* 0x00008880a40b7816 */ /* 0x002fca00000000ff */
[----:B------:R-:W-:-:S07]  /*6c20*/  IMAD R10, R11, R152, RZ ;  /* 0x000000980b0a7224 */ /* 0x000fce00078e02ff */
.L_x_289:
[----:B------:R-:W-:Y:S05]  /*6c30*/  BSYNC B1 ;  /* 0x0000000000017941 */ /* 0x000fea0003800000 */
.L_x_288:
[----:B------:R-:W-:Y:S01]  /*6c40*/  @!P1 IMAD R149, R149, R153, R10 ;  /* 0x0000009995959224 */ /* 0x000fe200078e020a */
[----:B------:R-:W-:Y:S04]  /*6c50*/  BSSY B1, `(.L_x_290) ;  /* 0x0000006000017945 */ /* 0x000fe80003800000 */
[----:B------:R0:W-:Y:S01]  /*6c60*/  @!P1 STG.E.U8 desc[UR36][R4.64+0xf9], R149 ;  /* 0x0000f99504009986 */ /* 0x0001e2000c101124 */
[----:B------:R-:W-:Y:S05]  /*6c70*/  @P5 BRA `(.L_x_291) ;  /* 0x00000000000c5947 */ /* 0x000fea0003800000 */
[----:B------:R-:W0:Y:S02]  /*6c80*/  LDG.E.U8 R164, desc[UR36][R8.64+0xf8] ;  /* 0x0000f82408a47981 */ /* 0x000e24000c1e1100 */
[----:B0-----:R-:W-:-:S05]  /*6c90*/  PRMT R3, R164, 0x8880, RZ ;  /* 0x00008880a4037816 */ /* 0x001fca00000000ff */
[----:B------:R-:W-:-:S07]  /*6ca0*/  IMAD R10, R3, R152, RZ ;  /* 0x00000098030a7224 */ /* 0x000fce00078e02ff */
.L_x_291:
[----:B------:R-:W-:Y:S05]  /*6cb0*/  BSYNC B1 ;  /* 0x0000000000017941 */ /* 0x000fea0003800000 */
.L_x_290:
[----:B0-----:R-:W-:Y:S01]  /*6cc0*/  @!P5 IMAD R3, R150, R153, R10 ;  /* 0x000000999603d224 */ /* 0x001fe200078e020a */
[----:B------:R-:W-:Y:S01]  /*6cd0*/  ISETP.LT.OR P0, PT, R0, 0xfa, !P0 ;  /* 0x000000fa0000780c */ /* 0x000fe20004701670 */
[----:B------:R-:W-:Y:S03]  /*6ce0*/  BSSY B1, `(.L_x_292) ;  /* 0x0000006000017945 */ /* 0x000fe60003800000 */
[----:B------:R0:W-:Y:S09]  /*6cf0*/  @!P5 STG.E.U8 desc[UR36][R6.64+0xf8], R3 ;  /* 0x0000f8030600d986 */ /* 0x0001f2000c101124 */
[----:B------:R-:W-:Y:S05]  /*6d00*/  @P0 BRA `(.L_x_293) ;  /* 0x00000000000c0947 */ /* 0x000fea0003800000 */
[----:B------:R-:W0:Y:S02]  /*6d10*/  LDG.E.U8 R164, desc[UR36][R8.64+0xf9] ;  /* 0x0000f92408a47981 */ /* 0x000e24000c1e1100 */
[----:B0-----:R-:W-:-:S05]  /*6d20*/  PRMT R3, R164, 0x8880, RZ ;  /* 0x00008880a4037816 */ /* 0x001fca00000000ff */
[----:B------:R-:W-:-:S07]  /*6d30*/  IMAD R10, R3, R152, RZ ;  /* 0x00000098030a7224 */ /* 0x000fce00078e02ff */
.L_x_293:
[----:B------:R-:W-:Y:S05]  /*6d40*/  BSYNC B1 ;  /* 0x0000000000017941 */ /* 0x000fea0003800000 */
.L_x_292:
[----:B------:R-:W-:Y:S01]  /*6d50*/  IMAD R151, R151, R153, R10 ;  /* 0x0000009997977224 */ /* 0x000fe200078e020a */
[----:B------:R-:W-:Y:S06]  /*6d60*/  @P0 BRA `(.L_x_294) ;  /* 0x0000001800100947 */ /* 0x000fec0003800000 */
[----:B------:R0:W-:Y:S01]  /*6d70*/  STG.E.U8 desc[UR36][R6.64+0xf9], R151 ;  /* 0x0000f99706007986 */ /* 0x0001e2000c101124 */
[----:B------:R-:W-:Y:S05]  /*6d80*/  BRA `(.L_x_294) ;  /* 0x0000001800087947 */ /* 0x000fea0003800000 */
.L_x_37:
[C---:B------:R-:W-:Y:S02]  /*6d90*/  ISETP.GE.AND P1, PT, R22.reuse, 0x1, PT ;  /* 0x000000011600780c */ /* 0x040fe40003f26270 */
[----:B------:R-:W-:Y:S02]  /*6da0*/  ISETP.GE.AND P0, PT, R22, 0x9, PT ;  /* 0x000000091600780c */ /* 0x000fe40003f06270 */
[C---:B------:R-:W-:Y:S02]  /*6db0*/  ISETP.LT.OR P4, PT, R0.reuse, 0x1, !P1 ;  /* 0x000000010000780c */ /* 0x040fe40004f81670 */
[C---:B------:R-:W-:Y:S02]  /*6dc0*/  ISETP.LT.OR P3, PT, R0.reuse, 0x2, !P1 ;  /* 0x000000020000780c */ /* 0x040fe40004f61670 */
[C---:B------:R-:W-:Y:S02]  /*6dd0*/  ISETP.LT.OR P2, PT, R0.reuse, 0x1, !P0 ;  /* 0x000000010000780c */ /* 0x040fe40004741670 */
[----:B------:R-:W-:-:S07]  /*6de0*/  ISETP.LT.OR P5, PT, R0, 0x2, !P0 ;  /* 0x000000020000780c */ /* 0x000fce00047a1670 */
[-C--:B------:R-:W-:Y:S02]  /*6df0*/  @!P4 IMAD R3, R24, R153.reuse, RZ ;  /* 0x000000991803c224 */ /* 0x080fe400078e02ff */
[-C--:B------:R-:W-:Y:S02]  /*6e00*/  @!P3 IMAD R25, R25, R153.reuse, RZ ;  /* 0x000000991919b224 */ /* 0x080fe400078e02ff */
[-C--:B------:R-:W-:Y:S01]  /*6e10*/  @!P2 IMAD R9, R26, R153.reuse, RZ ;  /* 0x000000991a09a224 */ /* 0x080fe200078e02ff */
[----:B------:R0:W-:Y:S01]  /*6e20*/  @!P4 STG.E.U8 desc[UR36][R4.64], R3 ;  /* 0x000000030400c986 */ /* 0x0001e2000c101124 */
[C---:B------:R-:W-:Y:S01]  /*6e30*/  ISETP.LT.OR P4, PT, R0.reuse, 0x9, !P1 ;  /* 0x000000090000780c */ /* 0x040fe20004f81670 */
[----:B------:R-:W-:Y:S02]  /*6e40*/  @!P5 IMAD R27, R27, R153, RZ ;  /* 0x000000991b1bd224 */ /* 0x000fe400078e02ff */
[----:B------:R-:W-:Y:S01]  /*6e50*/  @!P3 STG.E.U8 desc[UR36][R4.64+0x1], R25 ;  /* 0x000001190400b986 */ /* 0x000fe2000c101124 */
[----:B------:R-:W-:-:S03]  /*6e60*/  ISETP.LT.OR P3, PT, R0, 0xa, !P1 ;  /* 0x0000000a0000780c */ /* 0x000fc60004f61670 */
[----:B------:R1:W-:Y:S01]  /*6e70*/  @!P2 STG.E.U8 desc[UR36][R6.64], R9 ;  /* 0x000000090600a986 */ /* 0x0003e2000c101124 */
[----:B------:R-:W-:-:S03]  /*6e80*/  ISETP.LT.OR P2, PT, R0, 0x9, !P0 ;  /* 0x000000090000780c */ /* 0x000fc60004741670 */
[----:B------:R-:W-:Y:S01]  /*6e90*/  @!P5 STG.E.U8 desc[UR36][R6.64+0x1], R27 ;  /* 0x0000011b0600d986 */ /* 0x000fe2000c101124 */
[----:B------:R-:W-:Y:S01]  /*6ea0*/  ISETP.LT.OR P5, PT, R0, 0xa, !P0 ;  /* 0x0000000a0000780c */ /* 0x000fe200047a1670 */
[----:B------:R-:W-:-:S04]  /*6eb0*/  @!P4 IMAD R11, R28, R153, RZ ;  /* 0x000000991c0bc224 */ /* 0x000fc800078e02ff */
[-C--:B------:R-:W-:Y:S01]  /*6ec0*/  @!P3 IMAD R29, R29, R153.reuse, RZ ;  /* 0x000000991d1db224 */ /* 0x080fe200078e02ff */
[----:B------:R-:W-:Y:S01]  /*6ed0*/  @!P4 STG.E.U8 desc[UR36][R4.64+0x8], R11 ;  /* 0x0000080b0400c986 */ /* 0x000fe2000c101124 */
[----:B------:R-:W-:Y:S02]  /*6ee0*/  ISETP.LT.OR P4, PT, R0, 0x11, !P1 ;  /* 0x000000110000780c */ /* 0x000fe40004f81670 */
[-C--:B0-----:R-:W-:Y:S01]  /*6ef0*/  @!P2 IMAD R3, R30, R153.reuse, RZ ;  /* 0x000000991e03a224 */ /* 0x081fe200078e02ff */
[----:B------:R-:W-:Y:S01]  /*6f00*/  @!P3 STG.E.U8 desc[UR36][R4.64+0x9], R29 ;  /* 0x0000091d0400b986 */ /* 0x000fe2000c101124 */
[C---:B------:R-:W-:Y:S02]  /*6f10*/  ISETP.LT.OR P3, PT, R0.reuse, 0x12, !P1 ;  /* 0x000000120000780c */ /* 0x040fe40004f61670 */
[----:B------:R-:W-:Y:S01]  /*6f20*/  @!P5 IMAD R31, R31, R153, RZ ;  /* 0x000000991f1fd224 */ /* 0x000fe200078e02ff */
[----:B------:R0:W-:Y:S01]  /*6f30*/  @!P2 STG.E.U8 desc[UR36][R6.64+0x8], R3 ;  /* 0x000008030600a986 */ /* 0x0001e2000c101124 */
[----:B------:R-:W-:-:S03]  /*6f40*/  ISETP.LT.OR P2, PT, R0, 0x11, !P0 ;  /* 0x000000110000780c */ /* 0x000fc60004741670 */
[----:B------:R-:W-:Y:S01]  /*6f50*/  @!P5 STG.E.U8 desc[UR36][R6.64+0x9], R31 ;  /* 0x0000091f0600d986 */ /* 0x000fe2000c101124 */
[----:B------:R-:W-:Y:S01]  /*6f60*/  ISETP.LT.OR P5, PT, R0, 0x12, !P0 ;  /* 0x000000120000780c */ /* 0x000fe200047a1670 */
[----:B-1----:R-:W-:-:S04]  /*6f70*/  @!P4 IMAD R9, R32, R153, RZ ;  /* 0x000000992009c224 */ /* 0x002fc800078e02ff */
        /* <DEDUP_REMOVED lines=301> */
[----:B------:R1:W-:Y:S01]  /*8250*/  @!P4 STG.E.U8 desc[UR36][R4.64+0xd8], R11 ;  /* 0x0000d80b0400c986 */ /* 0x0003e2000c101124 */
        /* <DEDUP_REMOVED lines=13> */
[-C--:B-1----:R-:W-:Y:S01]  /*8330*/  @!P2 IMAD R11, R138, R153.reuse, RZ ;  /* 0x000000998a0ba224 */ /* 0x082fe200078e02ff */
[----:B------:R-:W-:Y:S01]  /*8340*/  @!P3 STG.E.U8 desc[UR36][R4.64+0xe1], R137 ;  /* 0x0000e1890400b986 */ /* 0x000fe2000c101124 */
[C---:B------:R-:W-:Y:S02]  /*8350*/  ISETP.LT.OR P3, PT, R0.reuse, 0xea, !P1 ;  /* 0x000000ea0000780c */ /* 0x040fe40004f61670 */
[----:B------:R-:W-:Y:S01]  /*8360*/  @!P5 IMAD R139, R139, R153, RZ ;  /* 0x000000998b8bd224 */ /* 0x000fe200078e02ff */
[----:B------:R1:W-:Y:S01]  /*8370*/  @!P2 STG.E.U8 desc[UR36][R6.64+0xe0], R11 ;  /* 0x0000e00b0600a986 */ /* 0x0003e2000c101124 */
[----:B------:R-:W-:-:S03]  /*8380*/  ISETP.LT.OR P2, PT, R0, 0xe9, !P0 ;  /* 0x000000e90000780c */ /* 0x000fc60004741670 */
[----:B------:R-:W-:Y:S01]  /*8390*/  @!P5 STG.E.U8 desc[UR36][R6.64+0xe1], R139 ;  /* 0x0000e18b0600d986 */ /* 0x000fe2000c101124 */
[----:B------:R-:W-:Y:S01]  /*83a0*/  ISETP.LT.OR P5, PT, R0, 0xea, !P0 ;  /* 0x000000ea0000780c */ /* 0x000fe200047a1670 */
[----:B0-----:R-:W-:-:S04]  /*83b0*/  @!P4 IMAD R3, R140, R153, RZ ;  /* 0x000000998c03c224 */ /* 0x001fc800078e02ff */
[-C--:B------:R-:W-:Y:S01]  /*83c0*/  @!P3 IMAD R141, R141, R153.reuse, RZ ;  /* 0x000000998d8db224 */ /* 0x080fe200078e02ff */
[----:B------:R0:W-:Y:S01]  /*83d0*/  @!P4 STG.E.U8 desc[UR36][R4.64+0xe8], R3 ;  /* 0x0000e8030400c986 */ /* 0x0001e2000c101124 */
[----:B------:R-:W-:Y:S02]  /*83e0*/  ISETP.LT.OR P4, PT, R0, 0xf2, !P1 ;  /* 0x000000f20000780c */ /* 0x000fe40004f81670 */
[-C--:B--2---:R-:W-:Y:S01]  /*83f0*/  @!P2 IMAD R9, R142, R153.reuse, RZ ;  /* 0x000000998e09a224 */ /* 0x084fe200078e02ff */
[----:B------:R-:W-:Y:S01]  /*8400*/  @!P3 STG.E.U8 desc[UR36][R4.64+0xe9], R141 ;  /* 0x0000e98d0400b986 */ /* 0x000fe2000c101124 */
[C---:B------:R-:W-:Y:S02]  /*8410*/  ISETP.LT.OR P3, PT, R0.reuse, 0xf1, !P1 ;  /* 0x000000f10000780c */ /* 0x040fe40004f61670 */
[----:B------:R-:W-:Y:S01]  /*8420*/  @!P5 IMAD R143, R143, R153, RZ ;  /* 0x000000998f8fd224 */ /* 0x000fe200078e02ff */
[----:B------:R-:W-:Y:S01]  /*8430*/  @!P2 STG.E.U8 desc[UR36][R6.64+0xe8], R9 ;  /* 0x0000e8090600a986 */ /* 0x000fe2000c101124 */
[----:B------:R-:W-:-:S03]  /*8440*/  ISETP.LT.OR P2, PT, R0, 0xf1, !P0 ;  /* 0x000000f10000780c */ /* 0x000fc60004741670 */
[----:B------:R-:W-:Y:S01]  /*8450*/  @!P5 STG.E.U8 desc[UR36][R6.64+0xe9], R143 ;  /* 0x0000e98f0600d986 */ /* 0x000fe2000c101124 */
[----:B------:R-:W-:Y:S01]  /*8460*/  ISETP.LT.OR P5, PT, R0, 0xf9, !P0 ;  /* 0x000000f90000780c */ /* 0x000fe200047a1670 */
[----:B------:R-:W-:-:S04]  /*8470*/  @!P4 IMAD R145, R145, R153, RZ ;  /* 0x000000999191c224 */ /* 0x000fc800078e02ff */
[-C--:B-1----:R-:W-:Y:S01]  /*8480*/  @!P3 IMAD R11, R144, R153.reuse, RZ ;  /* 0x00000099900bb224 */ /* 0x082fe200078e02ff */
[----:B------:R-:W-:Y:S01]  /*8490*/  @!P4 STG.E.U8 desc[UR36][R4.64+0xf1], R145 ;  /* 0x0000f1910400c986 */ /* 0x000fe2000c101124 */
[C---:B------:R-:W-:Y:S02]  /*84a0*/  ISETP.LT.OR P4, PT, R0.reuse, 0xf2, !P0 ;  /* 0x000000f20000780c */ /* 0x040fe40004781670 */
[C---:B------:R-:W-:Y:S01]  /*84b0*/  ISETP.LT.OR P0, PT, R0.reuse, 0xfa, !P0 ;  /* 0x000000fa0000780c */ /* 0x040fe20004701670 */
[----:B------:R1:W-:Y:S01]  /*84c0*/  @!P3 STG.E.U8 desc[UR36][R4.64+0xf0], R11 ;  /* 0x0000f00b0400b986 */ /* 0x0003e2000c101124 */
[----:B------:R-:W-:Y:S01]  /*84d0*/  ISETP.LT.OR P3, PT, R0, 0xf9, !P1 ;  /* 0x000000f90000780c */ /* 0x000fe20004f61670 */
[----:B0-----:R-:W-:Y:S01]  /*84e0*/  @!P2 IMAD R3, R146, R153, RZ ;  /* 0x000000999203a224 */ /* 0x001fe200078e02ff */
[----:B------:R-:W-:-:S04]  /*84f0*/  ISETP.LT.OR P1, PT, R0, 0xfa, !P1 ;  /* 0x000000fa0000780c */ /* 0x000fc80004f21670 */
[----:B------:R0:W-:Y:S03]  /*8500*/  @!P2 STG.E.U8 desc[UR36][R6.64+0xf0], R3 ;  /* 0x0000f0030600a986 */ /* 0x0001e6000c101124 */
[-C--:B------:R-:W-:Y:S02]  /*8510*/  @!P4 IMAD R147, R147, R153.reuse, RZ ;  /* 0x000000999393c224 */ /* 0x080fe400078e02ff */
[-C--:B-1----:R-:W-:Y:S02]  /*8520*/  @!P5 IMAD R11, R150, R153.reuse, RZ ;  /* 0x00000099960bd224 */ /* 0x082fe400078e02ff */
[-C--:B------:R-:W-:Y:S01]  /*8530*/  @!P3 IMAD R9, R148, R153.reuse, RZ ;  /* 0x000000999409b224 */ /* 0x080fe200078e02ff */
[----:B------:R0:W-:Y:S01]  /*8540*/  @!P4 STG.E.U8 desc[UR36][R6.64+0xf1], R147 ;  /* 0x0000f1930600c986 */ /* 0x0001e2000c101124 */
[-C--:B------:R-:W-:Y:S02]  /*8550*/  @!P1 IMAD R149, R149, R153.reuse, RZ ;  /* 0x0000009995959224 */ /* 0x080fe400078e02ff */
[----:B------:R-:W-:Y:S01]  /*8560*/  @!P0 IMAD R151, R151, R153, RZ ;  /* 0x0000009997978224 */ /* 0x000fe200078e02ff */
[----:B------:R0:W-:Y:S04]  /*8570*/  @!P3 STG.E.U8 desc[UR36][R4.64+0xf8], R9 ;  /* 0x0000f8090400b986 */ /* 0x0001e8000c101124 */
[----:B------:R0:W-:Y:S04]  /*8580*/  @!P1 STG.E.U8 desc[UR36][R4.64+0xf9], R149 ;  /* 0x0000f99504009986 */ /* 0x0001e8000c101124 */
[----:B------:R0:W-:Y:S04]  /*8590*/  @!P5 STG.E.U8 desc[UR36][R6.64+0xf8], R11 ;  /* 0x0000f80b0600d986 */ /* 0x0001e8000c101124 */
[----:B------:R0:W-:Y:S02]  /*85a0*/  @!P0 STG.E.U8 desc[UR36][R6.64+0xf9], R151 ;  /* 0x0000f99706008986 */ /* 0x0001e4000c101124 */
.L_x_294:
[----:B------:R-:W-:Y:S05]  /*85b0*/  BSYNC B0 ;  /* 0x0000000000007941 */ /* 0x000fea0003800000 */
.L_x_36:
[----:B0-----:R-:W2:Y:S01]  /*85c0*/  LDL.64 R2, [R1] ;  /* 0x0000000001027983 */ /* 0x001ea20000100a00 */
[----:B------:R-:W-:Y:S01]  /*85d0*/  ULDC.64 UR4, c[0x0][0x650] ;  /* 0x0001940000047ab9 */ /* 0x000fe20000000a00 */
[----:B------:R0:W-:Y:S01]  /*85e0*/  SYNCS.ARRIVE.TRANS64.A1T0 RZ, [R162+UR45], RZ ;  /* 0x000000ffa2ff79a7 */ /* 0x0001e2000810002d */
[----:B------:R-:W-:Y:S01]  /*85f0*/  PRMT R0, RZ, 0x7610, R0 ;  /* 0x00007610ff007816 */ /* 0x000fe20000000000 */
[----:B------:R-:W-:Y:S02]  /*8600*/  IMAD.MOV.U32 R19, RZ, RZ, -0x1 ;  /* 0xffffffffff137424 */ /* 0x000fe400078e00ff */
[----:B------:R-:W-:Y:S01]  /*8610*/  IMAD.MOV.U32 R22, RZ, RZ, -0x1 ;  /* 0xffffffffff167424 */ /* 0x000fe200078e00ff */
[----:B--2---:R-:W-:-:S04]  /*8620*/  LEA R18, P0, R2, R18, 0x1 ;  /* 0x0000001202127211 */ /* 0x004fc800078008ff */
[----:B------:R-:W-:Y:S01]  /*8630*/  LEA.HI.X R17, R2, R17, R23, 0x1, P0 ;  /* 0x0000001102117211 */ /* 0x000fe200000f0c17 */
[----:B------:R-:W-:Y:S01]  /*8640*/  IMAD.MOV.U32 R2, RZ, RZ, -0x1 ;  /* 0xffffffffff027424 */ /* 0x000fe200078e00ff */
[----:B------:R-:W-:-:S04]  /*8650*/  ISETP.GE.U32.AND P0, PT, R18, UR4, PT ;  /* 0x0000000412007c0c */ /* 0x000fc8000bf06070 */
[----:B------:R-:W-:-:S13]  /*8660*/  ISETP.GE.U32.AND.EX P0, PT, R17, UR5, PT, P0 ;  /* 0x0000000511007c0c */ /* 0x000fda000bf06100 */
[----:B0-----:R-:W-:Y:S05]  /*8670*/  @P0 BRA `(.L_x_295) ;  /* 0x0000000400700947 */ /* 0x001fea0003800000 */
[----:B------:R-:W0:Y:S01]  /*8680*/  S2R R10, SR_CTAID.X ;  /* 0x00000000000a7919 */ /* 0x000e220000002500 */
[----:B------:R-:W2:Y:S01]  /*8690*/  LDC.64 R8, c[0x0][0x628] ;  /* 0x00018a00ff087b82 */ /* 0x000ea20000000a00 */
[----:B------:R-:W-:Y:S01]  /*86a0*/  ULDC UR4, c[0x0][0x150] ;  /* 0x0000540000047ab9 */ /* 0x000fe20000000800 */
[----:B---3--:R-:W-:Y:S01]  /*86b0*/  IMAD.MOV.U32 R6, RZ, RZ, R18 ;  /* 0x000000ffff067224 */ /* 0x008fe200078e0012 */
[----:B------:R-:W3:Y:S01]  /*86c0*/  S2R R20, SR_CTAID.Y ;  /* 0x0000000000147919 */ /* 0x000ee20000002600 */
[----:B------:R-:W-:-:S04]  /*86d0*/  IMAD.MOV.U32 R7, RZ, RZ, R17 ;  /* 0x000000ffff077224 */ /* 0x000fc800078e0011 */
[----:B------:R-:W1:Y:S08]  /*86e0*/  LDC R15, c[0x0][0x144] ;  /* 0x00005100ff0f7b82 */ /* 0x000e700000000800 */
[----:B------:R-:W1:Y:S08]  /*86f0*/  LDC R0, c[0x0][0x630] ;  /* 0x00018c00ff007b82 */ /* 0x000e700000000800 */
[----:B------:R-:W1:Y:S01]  /*8700*/  LDC.64 R12, c[0x0][0x620] ;  /* 0x00018800ff0c7b82 */ /* 0x000e620000000a00 */
[----:B--2---:R-:W-:-:S04]  /*8710*/  ISETP.NE.U32.AND P0, PT, R8, RZ, PT ;  /* 0x000000ff0800720c */ /* 0x004fc80003f05070 */
[----:B------:R-:W-:Y:S02]  /*8720*/  ISETP.NE.AND.EX P0, PT, R9, RZ, PT, P0 ;  /* 0x000000ff0900720c */ /* 0x000fe40003f05300 */
[----:B0-----:R-:W-:-:S05]  /*8730*/  I2FP.F32.U32 R2, R10 ;  /* 0x0000000a00027245 */ /* 0x001fca0000201000 */
[----:B------:R-:W-:-:S04]  /*8740*/  FMUL R2, R2, UR4 ;  /* 0x0000000402027c20 */ /* 0x000fc80008400000 */
[----:B------:R0:W2:Y:S02]  /*8750*/  F2I.U32.TRUNC.NTZ R14, R2 ;  /* 0x00000002000e7305 */ /* 0x0000a4000020f000 */
[----:B---3--:R-:W-:Y:S05]  /*8760*/  @!P0 BRA `(.L_x_296) ;  /* 0x0000000000288947 */ /* 0x008fea0003800000 */
[----:B------:R-:W3:Y:S02]  /*8770*/  LDC R3, c[0x0][0x634] ;  /* 0x00018d00ff037b82 */ /* 0x000ee40000000800 */
[----:B---3--:R-:W-:-:S05]  /*8780*/  IADD3 R7, P0, R18, R3, RZ ;  /* 0x0000000312077210 */ /* 0x008fca0007f1e0ff */
[----:B-1----:R-:W-:-:S04]  /*8790*/  IMAD.X R11, RZ, RZ, R17, P0 ;  /* 0x000000ffff0b7224 */ /* 0x002fc800000e0611 */
[----:B0-----:R-:W-:-:S04]  /*87a0*/  IMAD.WIDE.U32 R2, R11, R8, RZ ;  /* 0x000000080b027225 */ /* 0x001fc800078e00ff */
[----:B----4-:R-:W-:-:S04]  /*87b0*/  IMAD.WIDE.U32 R4, P0, R7, R9, R2 ;  /* 0x0000000907047225 */ /* 0x010fc80007800002 */
[----:B------:R-:W-:-:S04]  /*87c0*/  IMAD.WIDE.U32 R2, R7, R8, RZ ;  /* 0x0000000807027225 */ /* 0x000fc800078e00ff */
[----:B------:R-:W-:Y:S01]  /*87d0*/  IMAD.X R7, RZ, RZ, RZ, P0 ;  /* 0x000000ffff077224 */ /* 0x000fe200000e06ff */
[----:B------:R-:W-:Y:S01]  /*87e0*/  IADD3 RZ, P0, R3, R4, RZ ;  /* 0x0000000403ff7210 */ /* 0x000fe20007f1e0ff */
[----:B------:R-:W-:-:S04]  /*87f0*/  IMAD.MOV.U32 R6, RZ, RZ, R5 ;  /* 0x000000ffff067224 */ /* 0x000fc800078e0005 */
[----:B------:R-:W-:-:S08]  /*8800*/  IMAD.WIDE.U32.X R6, R11, R9, R6, P0 ;  /* 0x000000090b067225 */ /* 0x000fd000000e0406 */
.L_x_296:
[----:B------:R-:W3:Y:S01]  /*8810*/  LDC.64 R26, c[0x0][0x640] ;  /* 0x00019000ff1a7b82 */ /* 0x000ee20000000a00 */
[-C--:B-1----:R-:W-:Y:S01]  /*8820*/  SHF.R.U64 R11, R6, R0.reuse, R7 ;  /* 0x00000000060b7219 */ /* 0x082fe20000001207 */
[----:B------:R-:W-:Y:S01]  /*8830*/  IMAD.MOV.U32 R19, RZ, RZ, R17 ;  /* 0x000000ffff137224 */ /* 0x000fe200078e0011 */
[----:B------:R-:W-:Y:S01]  /*8840*/  SHF.R.U32.HI R0, RZ, R0, R7 ;  /* 0x00000000ff007219 */ /* 0x000fe20000011607 */
[----:B--2---:R-:W-:Y:S01]  /*8850*/  IMAD.MOV R14, RZ, RZ, -R14 ;  /* 0x000000ffff0e7224 */ /* 0x004fe200078e0a0e */
[----:B----4-:R-:W-:Y:S01]  /*8860*/  IADD3 R5, P0, RZ, -R11, RZ ;  /* 0x8000000bff057210 */ /* 0x010fe20007f1e0ff */
[----:B------:R-:W-:Y:S01]  /*8870*/  ULDC UR4, c[0x0][0x154] ;  /* 0x0000550000047ab9 */ /* 0x000fe20000000800 */
[----:B------:R-:W-:Y:S01]  /*8880*/  IMAD.MOV.U32 R7, RZ, RZ, 0x1 ;  /* 0x00000001ff077424 */ /* 0x000fe200078e00ff */
[----:B------:R-:W1:Y:S01]  /*8890*/  LDC R4, c[0x0][0x618] ;  /* 0x00018600ff047b82 */ /* 0x000e620000000800 */
[----:B------:R-:W-:Y:S02]  /*88a0*/  IMAD R22, R15, R14, R10 ;  /* 0x0000000e0f167224 */ /* 0x000fe400078e020a */
[----:B------:R-:W-:-:S04]  /*88b0*/  IMAD.X R3, RZ, RZ, ~R0, P0 ;  /* 0x000000ffff037224 */ /* 0x000fc800000e0e00 */
[-C--:B------:R-:W-:Y:S01]  /*88c0*/  IMAD R0, R3, R12.reuse, RZ ;  /* 0x0000000c03007224 */ /* 0x080fe200078e02ff */
[----:B------:R-:W2:Y:S01]  /*88d0*/  LDC R6, c[0x0][0x608] ;  /* 0x00018200ff067b82 */ /* 0x000ea20000000800 */
[----:B0-----:R-:W-:-:S04]  /*88e0*/  IMAD.WIDE.U32 R2, R5, R12, R18 ;  /* 0x0000000c05027225 */ /* 0x001fc800078e0012 */
[----:B------:R-:W-:Y:S01]  /*88f0*/  IMAD R5, R5, R13, R0 ;  /* 0x0000000d05057224 */ /* 0x000fe200078e0200 */
[----:B------:R-:W-:Y:S02]  /*8900*/  I2FP.F32.U32 R0, R20 ;  /* 0x0000001400007245 */ /* 0x000fe40000201000 */
[----:B------:R-:W0:Y:S01]  /*8910*/  LDC R24, c[0x0][0x658] ;  /* 0x00019600ff187b82 */ /* 0x000e220000000800 */
[----:B------:R-:W-:Y:S01]  /*8920*/  IMAD.IADD R3, R3, 0x1, R5 ;  /* 0x0000000103037824 */ /* 0x000fe200078e0205 */
[----:B---3--:R-:W-:Y:S01]  /*8930*/  ISETP.NE.U32.AND P0, PT, R26, RZ, PT ;  /* 0x000000ff1a00720c */ /* 0x008fe20003f05070 */
[----:B------:R-:W-:Y:S01]  /*8940*/  FMUL R0, R0, UR4 ;  /* 0x0000000400007c20 */ /* 0x000fe20008400000 */
[----:B------:R-:W-:Y:S02]  /*8950*/  IMAD.MOV.U32 R5, RZ, RZ, -0x1 ;  /* 0xffffffffff057424 */ /* 0x000fe400078e00ff */
[----:B------:R-:W-:Y:S01]  /*8960*/  ISETP.NE.AND.EX P0, PT, R27, RZ, PT, P0 ;  /* 0x000000ff1b00720c */ /* 0x000fe20003f05300 */
[----:B------:R3:W4:Y:S01]  /*8970*/  F2I.U32.TRUNC.NTZ R12, R0 ;  /* 0x00000000000c7305 */ /* 0x000722000020f000 */
[----:B------:R-:W3:Y:S01]  /*8980*/  LDC R15, c[0x0][0x148] ;  /* 0x00005200ff0f7b82 */ /* 0x000ee20000000800 */
[----:B-1----:R-:W-:-:S02]  /*8990*/  SHF.R.U64 R10, R2, R4, R3 ;  /* 0x00000004020a7219 */ /* 0x002fc40000001203 */
[----:B------:R-:W-:-:S05]  /*89a0*/  SHF.R.U32.HI R3, RZ, R4, R3 ;  /* 0x00000004ff037219 */ /* 0x000fca0000011603 */
[----:B------:R-:W1:Y:S01]  /*89b0*/  LDC R14, c[0x0][0x600] ;  /* 0x00018000ff0e7b82 */ /* 0x000e620000000800 */
[-CC-:B--2---:R-:W-:Y:S02]  /*89c0*/  SHF.R.U64 R8, R10, R6.reuse, R3.reuse ;  /* 0x000000060a087219 */ /* 0x184fe40000001203 */
[----:B------:R-:W-:-:S05]  /*89d0*/  SHF.R.U32.HI R3, RZ, R6, R3 ;  /* 0x00000006ff037219 */ /* 0x000fca0000011603 */
[----:B------:R-:W2:Y:S01]  /*89e0*/  LDC R21, c[0x0][0x648] ;  /* 0x00019200ff157b82 */ /* 0x000ea20000000800 */
[-CC-:B0-----:R-:W-:Y:S02]  /*89f0*/  SHF.R.U64 R13, R8, R24.reuse, R3.reuse ;  /* 0x00000018080d7219 */ /* 0x181fe40000001203 */
[-C--:B------:R-:W-:Y:S02]  /*8a00*/  SHF.L.U32 R5, R5, R24.reuse, RZ ;  /* 0x0000001805057219 */ /* 0x080fe400000006ff */
[-C--:B------:R-:W-:Y:S01]  /*8a10*/  SHF.R.U32.HI R3, RZ, R24.reuse, R3 ;  /* 0x00000018ff037219 */ /* 0x080fe20000011603 */
[----:B------:R-:W-:Y:S01]  /*8a20*/  IMAD.MOV.U32 R2, RZ, RZ, R13 ;  /* 0x000000ffff027224 */ /* 0x000fe200078e000d */
[----:B------:R-:W-:Y:S01]  /*8a30*/  SHF.L.U32 R24, R7, R24, RZ ;  /* 0x0000001807187219 */ /* 0x000fe200000006ff */
[----:B------:R-:W0:Y:S01]  /*8a40*/  LDC R25, c[0x0][0x638] ;  /* 0x00018e00ff197b82 */ /* 0x000e220000000800 */
[----:B------:R-:W-:-:S07]  /*8a50*/  LOP3.LUT R19, RZ, R5, RZ, 0x33, !PT ;  /* 0x00000005ff137212 */ /* 0x000fce00078e33ff */
[----:B------:R-:W0:Y:S01]  /*8a60*/  LDC R28, c[0x0][0x610] ;  /* 0x00018400ff1c7b82 */ /* 0x000e220000000800 */
[----:B----4-:R-:W-:Y:S05]  /*8a70*/  @!P0 BRA `(.L_x_297) ;  /* 0x0000000000288947 */ /* 0x010fea0003800000 */
[----:B---3--:R-:W3:Y:S02]  /*8a80*/  LDC R0, c[0x0][0x64c] ;  /* 0x00019300ff007b82 */ /* 0x008ee40000000800 */
[----:B---3--:R-:W-:-:S05]  /*8a90*/  IADD3 R7, P0, R13, R0, RZ ;  /* 0x000000000d077210 */ /* 0x008fca0007f1e0ff */
        /* <DEDUP_REMOVED lines=8> */
.L_x_297:
[----:B------:R-:W4:Y:S01]  /*8b20*/  LDC R4, c[0x0][0x65c] ;  /* 0x00019700ff047b82 */ /* 0x000f220000000800 */
[----:B--23--:R-:W-:Y:S01]  /*8b30*/  SHF.R.U64 R0, R2, R21, R3 ;  /* 0x0000001502007219 */ /* 0x00cfe20000001203 */
[----:B-1----:R-:W-:Y:S01]  /*8b40*/  VIADD R3, R14, 0xffffffff ;  /* 0xffffffff0e037836 */ /* 0x002fe20000000000 */
[----:B------:R-:W-:Y:S01]  /*8b50*/  LOP3.LUT R19, R8, R19, RZ, 0xc0, !PT ;  /* 0x0000001308137212 */ /* 0x000fe200078ec0ff */
[----:B------:R-:W-:Y:S02]  /*8b60*/  IMAD.MOV R12, RZ, RZ, -R12 ;  /* 0x000000ffff0c7224 */ /* 0x000fe400078e0a0c */
[----:B------:R-:W-:Y:S01]  /*8b70*/  IMAD.MOV R2, RZ, RZ, -R0 ;  /* 0x000000ffff027224 */ /* 0x000fe200078e0a00 */
[----:B------:R-:W-:Y:S01]  /*8b80*/  LOP3.LUT R3, R10, R3, RZ, 0xc0, !PT ;  /* 0x000000030a037212 */ /* 0x000fe200078ec0ff */
[----:B------:R-:W-:Y:S02]  /*8b90*/  IMAD R19, R24, R0, R19 ;  /* 0x0000000018137224 */ /* 0x000fe400078e0213 */
[----:B0-----:R-:W-:-:S04]  /*8ba0*/  IMAD R0, R2, R25, R13 ;  /* 0x0000001902007224 */ /* 0x001fc800078e020d */
[----:B------:R-:W-:Y:S01]  /*8bb0*/  IMAD R2, R0, R14, R3 ;  /* 0x0000000e00027224 */ /* 0x000fe200078e0203 */
[----:B----4-:R-:W-:Y:S01]  /*8bc0*/  ISETP.NE.AND P0, PT, R4, 0x1, PT ;  /* 0x000000010400780c */ /* 0x010fe20003f05270 */
[----:B------:R-:W-:-:S05]  /*8bd0*/  IMAD.MOV.U32 R4, RZ, RZ, 0x1 ;  /* 0x00000001ff047424 */ /* 0x000fca00078e00ff */
[----:B------:R-:W-:-:S07]  /*8be0*/  PRMT R0, R4, 0x7610, R0 ;  /* 0x0000761004007816 */ /* 0x000fce0000000000 */
[----:B------:R-:W-:-:S04]  /*8bf0*/  @P0 IMAD R22, R15, R12, R20 ;  /* 0x0000000c0f160224 */ /* 0x000fc800078e0214 */
[----:B------:R-:W-:-:S05]  /*8c00*/  IMAD R19, R19, R28, R22 ;  /* 0x0000001c13137224 */ /* 0x000fca00078e0216 */
[----:B------:R-:W-:Y:S02]  /*8c10*/  SEL R22, R2, R19, !P0 ;  /* 0x0000001302167207 */ /* 0x000fe40004000000 */
[----:B------:R-:W-:Y:S01]  /*8c20*/  SEL R19, R19, R2, !P0 ;  /* 0x0000000213137207 */ /* 0x000fe20004000000 */
[----:B------:R-:W-:-:S07]  /*8c30*/  IMAD.MOV.U32 R2, RZ, RZ, R11 ;  /* 0x000000ffff027224 */ /* 0x000fce00078e000b */
.L_x_295:
[----:B------:R-:W-:Y:S02]  /*8c40*/  LOP3.LUT P0, RZ, R0, 0xff, RZ, 0xc0, !PT ;  /* 0x000000ff00ff7812 */ /* 0x000fe4000780c0ff */
[----:B------:R-:W-:-:S11]  /*8c50*/  LOP3.LUT R165, R165, 0x1, RZ, 0x3c, !PT ;  /* 0x00000001a5a57812 */ /* 0x000fd600078e3cff */
[----:B------:R-:W-:Y:S05]  /*8c60*/  @P0 BRA `(.L_x_298) ;  /* 0xffffff88008c0947 */ /* 0x000fea000383ffff */
[----:B------:R-:W-:Y:S05]  /*8c70*/  EXIT ;  /* 0x000000000000794d */ /* 0x000fea0003800000 */
.L_x_17:
[----:B------:R-:W-:-:S08]  /*8c80*/  ISETP.NE.AND P0, PT, R5, RZ, PT ;  /* 0x000000ff0500720c */ /* 0x000fd00003f05270 */
[----:B0-----:R-:W0:-:S00]  /*8c90*/  USETMAXREG.DEALLOC.CTAPOOL 0x28 ;  /* 0x00000028000079c8 */ /* 0x001e0000080e0500 */
[----:B------:R-:W-:Y:S05]  /*8ca0*/  @P0 EXIT ;  /* 0x000000000000094d */ /* 0x000fea0003800000 */
[----:B0-----:R-:W-:Y:S01]  /*8cb0*/  LOP3.LUT P0, RZ, R8, 0xff, RZ, 0xc0, !PT ;  /* 0x000000ff08ff7812 */ /* 0x001fe2000780c0ff */
[----:B------:R-:W-:Y:S02]  /*8cc0*/  IMAD.MOV.U32 R0, RZ, RZ, 0x1 ;  /* 0x00000001ff007424 */ /* 0x000fe400078e00ff */
[----:B------:R-:W-:-:S10]  /*8cd0*/  IMAD.MOV.U32 R7, RZ, RZ, RZ ;  /* 0x000000ffff077224 */ /* 0x000fd400078e00ff */
[----:B------:R-:W-:Y:S05]  /*8ce0*/  @!P0 BRA `(.L_x_299) ;  /* 0x0000000c00748947 */ /* 0x000fea0003800000 */
[----:B------:R-:W0:Y:S01]  /*8cf0*/  S2UR UR9, SR_CgaCtaId ;  /* 0x00000000000979c3 */ /* 0x000e220000008800 */
[----:B------:R-:W-:Y:S01]  /*8d00*/  ULDC UR5, c[0x0][0x658] ;  /* 0x0001960000057ab9 */ /* 0x000fe20000000800 */
[----:B------:R-:W-:Y:S01]  /*8d10*/  UMOV UR10, 0xffffffff ;  /* 0xffffffff000a7882 */ /* 0x000fe20000000000 */
[----:B------:R-:W-:Y:S01]  /*8d20*/  UMOV UR11, 0x1 ;  /* 0x00000001000b7882 */ /* 0x000fe20000000000 */
[----:B------:R-:W-:Y:S01]  /*8d30*/  USHF.L.U32 UR10, UR10, UR5, URZ ;  /* 0x000000050a0a7299 */ /* 0x000fe2000800063f */
[----:B------:R-:W-:Y:S01]  /*8d40*/  LOP3.LUT P0, RZ, R4, 0x1f, RZ, 0xc0, !PT ;  /* 0x0000001f04ff7812 */ /* 0x000fe2000780c0ff */
[----:B------:R-:W-:Y:S01]  /*8d50*/  BSSY B0, `(.L_x_299) ;  /* 0x00000d6000007945 */ /* 0x000fe20003800000 */
[C---:B------:R-:W-:Y:S01]  /*8d60*/  ISETP.NE.AND P2, PT, R3.reuse, RZ, PT ;  /* 0x000000ff0300720c */ /* 0x040fe20003f45270 */
[----:B------:R-:W-:Y:S01]  /*8d70*/  IMAD.MOV.U32 R8, RZ, RZ, 0x1 ;  /* 0x00000001ff087424 */ /* 0x000fe200078e00ff */
[----:B------:R-:W-:Y:S01]  /*8d80*/  ISETP.NE.OR P0, PT, R3, RZ, !P0 ;  /* 0x000000ff0300720c */ /* 0x000fe20004705670 */
[----:B------:R-:W-:Y:S01]  /*8d90*/  IMAD.MOV.U32 R0, RZ, RZ, 0x1 ;  /* 0x00000001ff007424 */ /* 0x000fe200078e00ff */
[----:B------:R-:W-:Y:S01]  /*8da0*/  LOP3.LUT R6, R16, 0x2, RZ, 0xfc, !PT ;  /* 0x0000000210067812 */ /* 0x000fe200078efcff */
[----:B------:R-:W-:Y:S01]  /*8db0*/  IMAD.MOV.U32 R7, RZ, RZ, RZ ;  /* 0x000000ffff077224 */ /* 0x000fe200078e00ff */
[----:B------:R-:W-:Y:S01]  /*8dc0*/  ULDC UR4, c[0x0][0x600] ;  /* 0x0001800000047ab9 */ /* 0x000fe20000000800 */
[----:B------:R-:W-:Y:S01]  /*8dd0*/  UMOV UR18, 0x55 ;  /* 0x0000005500127882 */ /* 0x000fe20000000000 */
[----:B------:R-:W-:-:S02]  /*8de0*/  UIADD3 UR26, UR40, 0x1, URZ ;  /* 0x00000001281a7890 */ /* 0x000fc4000fffe03f */
[----:B------:R-:W-:Y:S02]  /*8df0*/  UIADD3 UR4, UR4, -0x1, URZ ;  /* 0xffffffff04047890 */ /* 0x000fe4000fffe03f */
[----:B------:R-:W-:Y:S01]  /*8e00*/  USHF.L.U32 UR5, UR11, UR5, URZ ;  /* 0x000000050b057299 */ /* 0x000fe2000800063f */
[----:B------:R-:W-:Y:S01]  /*8e10*/  ULDC.64 UR24, c[0x0][0x198] ;  /* 0x0000660000187ab9 */ /* 0x000fe20000000a00 */
[----:B0-----:R-:W-:Y:S02]  /*8e20*/  ULOP3.LUT UR8, UR9, 0x1, URZ, 0xc0, !UPT ;  /* 0x0000000109087892 */ /* 0x001fe4000f8ec03f */
[----:B------:R-:W-:Y:S02]  /*8e30*/  USHF.L.U32 UR7, UR9, 0xe, URZ ;  /* 0x0000000e09077899 */ /* 0x000fe4000800063f */
[----:B------:R-:W-:Y:S02]  /*8e40*/  USHF.R.U32.HI UR27, URZ, 0x1, UR9 ;  /* 0x000000013f1b7899 */ /* 0x000fe40008011609 */
[----:B------:R-:W-:-:S02]  /*8e50*/  USHF.L.U32 UR6, UR9, 0x7, URZ ;  /* 0x0000000709067899 */ /* 0x000fc4000800063f */
[----:B------:R-:W-:Y:S02]  /*8e60*/  ULOP3.LUT UR9, UR9, 0xfffffffe, URZ, 0xc0, !UPT ;  /* 0xfffffffe09097892 */ /* 0x000fe4000f8ec03f */
[----:B------:R-:W-:Y:S02]  /*8e70*/  UISETP.GT.U32.AND UP0, UPT, UR8, 0xffff, UPT ;  /* 0x0000ffff0800788c */ /* 0x000fe4000bf04070 */
[----:B------:R-:W-:Y:S02]  /*8e80*/  ULOP3.LUT UR13, UR7, 0x4000, URZ, 0xc0, !UPT ;  /* 0x00004000070d7892 */ /* 0x000fe4000f8ec03f */
[----:B------:R-:W-:Y:S02]  /*8e90*/  ULOP3.LUT UR7, URZ, UR10, URZ, 0x33, !UPT ;  /* 0x0000000a3f077292 */ /* 0x000fe4000f8e333f */
[----:B------:R-:W-:Y:S02]  /*8ea0*/  USHF.L.U32 UR10, UR11, UR9, URZ ;  /* 0x000000090b0a7299 */ /* 0x000fe4000800063f */
[----:B------:R-:W-:-:S02]  /*8eb0*/  ULOP3.LUT UR9, UR9, 0x1, URZ, 0xfc, !UPT ;  /* 0x0000000109097892 */ /* 0x000fc4000f8efc3f */
[----:B------:R-:W-:Y:S02]  /*8ec0*/  USEL UR8, UR8, 0xffff, !UP0 ;  /* 0x0000ffff08087887 */ /* 0x000fe4000c000000 */
[----:B------:R-:W-:Y:S02]  /*8ed0*/  USHF.L.U32 UR9, UR11, UR9, URZ ;  /* 0x000000090b097299 */ /* 0x000fe4000800063f */
[----:B------:R-:W-:Y:S02]  /*8ee0*/  ULOP3.LUT UR8, UR8, 0xffff, URZ, 0xc0, !UPT ;  /* 0x0000ffff08087892 */ /* 0x000fe4000f8ec03f */
[----:B------:R-:W-:Y:S02]  /*8ef0*/  ULEA UR28, UR27, 0x180, 0xb ;  /* 0x000001801b1c7891 */ /* 0x000fe4000f8e583f */
[----:B------:R-:W-:Y:S02]  /*8f00*/  ULOP3.LUT UR6, UR6, 0x80, URZ, 0xc0, !UPT ;  /* 0x0000008006067892 */ /* 0x000fe4000f8ec03f */
[----:B------:R-:W-:-:S02]  /*8f10*/  ULOP3.LUT UR13, UR13, 0xa180, URZ, 0xfc, !UPT ;  /* 0x0000a1800d0d7892 */ /* 0x000fc4000f8efc3f */
[----:B------:R-:W-:Y:S02]  /*8f20*/  ULOP3.LUT UR19, UR10, UR9, URZ, 0xfc, !UPT ;  /* 0x000000090a137292 */ /* 0x000fe4000f8efc3f */
[----:B------:R-:W-:-:S12]  /*8f30*/  USHF.L.U32 UR18, UR18, UR8, URZ ;  /* 0x0000000812127299 */ /* 0x000fd8000800063f */
.L_x_311:
[----:B------:R-:W-:-:S03]  /*8f40*/  UMOV UR8, 0xffffffff ;  /* 0xffffffff00087882 */ /* 0x000fc60000000000 */
[----:B------:R-:W-:Y:S05]  /*8f50*/  BRA.DIV UR8, `(.L_x_300) ;  /* 0x0000001208107947 */ /* 0x000fea000b800000 */
[----:B------:R-:W-:-:S13]  /*8f60*/  ELECT P6, URZ, PT ;  /* 0x00000000003f782f */ /* 0x000fda00038c0000 */
.L_x_325:
[----:B------:R-:W0:Y:S01]  /*8f70*/  LDC R3, c[0x0][0x28c] ;  /* 0x0000a300ff037b82 */ /* 0x000e220000000800 */
[----:B------:R-:W-:Y:S01]  /*8f80*/  BSSY B1, `(.L_x_301) ;  /* 0x000003a000017945 */ /* 0x000fe20003800000 */
[----:B0-----:R-:W-:-:S13]  /*8f90*/  ISETP.LT.OR P6, PT, R3, 0x1, !P6 ;  /* 0x000000010300780c */ /* 0x001fda00077c1670 */
[----:B------:R-:W-:Y:S05]  /*8fa0*/  @P6 BRA `(.L_x_302) ;  /* 0x0000000000dc6947 */ /* 0x000fea0003800000 */
[----:B------:R-:W-:Y:S01]  /*8fb0*/  LEA R19, R19, UR27, 0x2 ;  /* 0x0000001b13137c11 */ /* 0x000fe2000f8e10ff */
[----:B------:R-:W-:Y:S01]  /*8fc0*/  IMAD.MOV.U32 R12, RZ, RZ, RZ ;  /* 0x000000ffff0c7224 */ /* 0x000fe200078e00ff */
[----:B------:R-:W-:Y:S01]  /*8fd0*/  LEA R22, R22, UR6, 0x8 ;  /* 0x0000000616167c11 */ /* 0x000fe2000f8e40ff */
[----:B------:R-:W-:Y:S02]  /*8fe0*/  IMAD.U32 R13, RZ, RZ, UR26 ;  /* 0x0000001aff0d7e24 */ /* 0x000fe4000f8e00ff */
[----:B------:R-:W-:Y:S02]  /*8ff0*/  IMAD.MOV.U32 R3, RZ, RZ, R0 ;  /* 0x000000ffff037224 */ /* 0x000fe400078e0000 */
[----:B------:R-:W-:Y:S02]  /*9000*/  IMAD.MOV.U32 R4, RZ, RZ, R7 ;  /* 0x000000ffff047224 */ /* 0x000fe400078e0007 */
[----:B------:R-:W-:-:S07]  /*9010*/  IMAD.SHL.U32 R19, R19, 0x10, RZ ;  /* 0x0000001013137824 */ /* 0x000fce00078e00ff */
.L_x_306:
[----:B------:R-:W0:Y:S01]  /*9020*/  S2R R10, SR_CgaCtaId ;  /* 0x00000000000a7919 */ /* 0x000e220000008800 */
[----:B------:R-:W-:Y:S01]  /*9030*/  MOV R5, 0x400 ;  /* 0x0000040000057802 */ /* 0x000fe20000000f00 */
[----:B------:R-:W1:Y:S03]  /*9040*/  @!P2 LDC R9, c[0x0][0x500] ;  /* 0x00014000ff09ab82 */ /* 0x000e660000000800 */
[----:B0-----:R-:W-:Y:S02]  /*9050*/  LEA R11, R10, R5, 0x18 ;  /* 0x000000050a0b7211 */ /* 0x001fe400078ec0ff */
[----:B------:R-:W-:-:S03]  /*9060*/  SHF.L.U32 R5, R3, 0x1f, RZ ;  /* 0x0000001f03057819 */ /* 0x000fc600000006ff */
[----:B------:R-:W-:-:S04]  /*9070*/  IMAD R10, R4, 0x8, R11 ;  /* 0x00000008040a7824 */ /* 0x000fc800078e020b */
[----:B------:R-:W0:Y:S02]  /*9080*/  SYNCS.PHASECHK.TRANS64.TRYWAIT P1, [R10+URZ+0x28], R5 ;  /* 0x000028050a0075a7 */ /* 0x000e24000802017f */
[----:B01----:R-:W-:Y:S05]  /*9090*/  @!P1 BRA `(.L_x_303) ;  /* 0x0000000c00e09947 */ /* 0x003fea0003800000 */
.L_x_326:
[----:B0-----:R-:W-:Y:S01]  /*90a0*/  PRMT R5, R6, 0x9910, RZ ;  /* 0x0000991006057816 */ /* 0x001fe200000000ff */
[----:B------:R0:W-:Y:S03]  /*90b0*/  @!P2 SYNCS.ARRIVE.TRANS64 RZ, [R10+URZ], R9 ;  /* 0x000000090affa9a7 */ /* 0x0001e6000800003f */
[----:B------:R-:W-:-:S13]  /*90c0*/  ISETP.NE.AND P1, PT, R5, 0x2, PT ;  /* 0x000000020500780c */ /* 0x000fda0003f25270 */
[----:B0-----:R-:W-:Y:S05]  /*90d0*/  @P1 BRA `(.L_x_304) ;  /* 0x0000000000041947 */ /* 0x001fea0003800000 */
[----:B------:R-:W-:Y:S01]  /*90e0*/  BPT.TRAP 0x1 ;  /* 0x000000040000795c */ /* 0x000fe20000300000 */
.L_x_304:
[----:B------:R-:W-:Y:S05]  /*90f0*/  @P0 BRA `(.L_x_305) ;  /* 0x0000000000040947 */ /* 0x000fea0003800000 */
[----:B------:R-:W-:Y:S01]  /*9100*/  BPT.TRAP 0x1 ;  /* 0x000000040000795c */ /* 0x000fe20000300000 */
.L_x_305:
[----:B------:R-:W-:Y:S01]  /*9110*/  R2UR UR11, R4 ;  /* 0x00000000040b72ca */ /* 0x000fe200000e0000 */
[----:B------:R-:W-:Y:S01]  /*9120*/  VIADD R13, R13, 0xffffffff ;  /* 0xffffffff0d0d7836 */ /* 0x000fe20000000000 */
[----:B------:R-:W-:Y:S01]  /*9130*/  R2UR UR21, R11 ;  /* 0x000000000b1572ca */ /* 0x000fe200000e0000 */
[----:B------:R-:W-:Y:S01]  /*9140*/  UIADD3 UR14, UP0, UR24, 0xf0, URZ ;  /* 0x000000f0180e7890 */ /* 0x000fe2000ff1e03f */
[----:B------:R-:W-:Y:S01]  /*9150*/  R2UR UR22, R19 ;  /* 0x00000000131672ca */ /* 0x000fe200000e0000 */
[----:B------:R-:W-:Y:S01]  /*9160*/  UIADD3 UR30, UP1, UR24, 0x1f0, URZ ;  /* 0x000001f0181e7890 */ /* 0x000fe2000ff3e03f */
[----:B------:R-:W-:Y:S01]  /*9170*/  R2UR UR9, R10 ;  /* 0x000000000a0972ca */ /* 0x000fe200000e0000 */
[----:B------:R-:W-:Y:S01]  /*9180*/  UIADD3.X UR15, URZ, UR25, URZ, UP0, !UPT ;  /* 0x000000193f0f7290 */ /* 0x000fe200087fe43f */
[----:B------:R-:W-:Y:S01]  /*9190*/  R2UR UR10, R12 ;  /* 0x000000000c0a72ca */ /* 0x000fe200000e0000 */
[----:B------:R-:W-:Y:S01]  /*91a0*/  UPRMT UR20, URZ, 0x5410, UR18 ;  /* 0x000054103f147896 */ /* 0x000fe20008000012 */
[----:B------:R-:W-:Y:S01]  /*91b0*/  R2UR UR12, R2 ;  /* 0x00000000020c72ca */ /* 0x000fe200000e0000 */
[----:B------:R-:W-:Y:S01]  /*91c0*/  VIADD R4, R4, 0x1 ;  /* 0x0000000104047836 */ /* 0x000fe20000000000 */
[----:B------:R-:W-:Y:S01]  /*91d0*/  R2UR UR23, R22 ;  /* 0x00000000161772ca */ /* 0x000fe200000e0000 */
[----:B------:R-:W-:Y:S01]  /*91e0*/  ULEA UR8, UR11, UR28, 0xd ;  /* 0x0000001c0b087291 */ /* 0x000fe2000f8e683f */
[----:B------:R-:W-:Y:S01]  /*91f0*/  ISETP.GT.AND P3, PT, R13, 0x1, PT ;  /* 0x000000010d00780c */ /* 0x000fe20003f64270 */
[----:B------:R-:W-:Y:S01]  /*9200*/  ULEA UR11, UR11, UR13, 0xf ;  /* 0x0000000d0b0b7291 */ /* 0x000fe2000f8e783f */
[----:B------:R-:W-:Y:S01]  /*9210*/  ISETP.NE.AND P1, PT, R4, 0x5, PT ;  /* 0x000000050400780c */ /* 0x000fe20003f25270 */
[----:B------:R-:W-:Y:S01]  /*9220*/  UIADD3 UR8, UR21, UR8, URZ ;  /* 0x0000000815087290 */ /* 0x000fe2000fffe03f */
[----:B------:R-:W-:Y:S01]  /*9230*/  VIADD R12, R12, 0x80 ;  /* 0x000000800c0c7836 */ /* 0x000fe20000000000 */
[----:B------:R-:W-:Y:S01]  /*9240*/  UIADD3 UR21, UR21, UR11, URZ ;  /* 0x0000000b15157290 */ /* 0x000fe2000fffe03f */
[----:B------:R-:W-:Y:S01]  /*9250*/  SEL R10, RZ, 0x1, P1 ;  /* 0x00000001ff0a7807 */ /* 0x000fe20000800000 */
[----:B------:R-:W-:Y:S01]  /*9260*/  UPRMT UR29, URZ, 0x5410, UR19 ;  /* 0x000054103f1d7896 */ /* 0x000fe20008000013 */
[----:B------:R-:W-:Y:S01]  /*9270*/  SEL R4, R4, RZ, P1 ;  /* 0x000000ff04047207 */ /* 0x000fe20000800000 */
[----:B------:R-:W-:Y:S01]  /*9280*/  UIADD3.X UR31, URZ, UR25, URZ, UP1, !UPT ;  /* 0x000000193f1f7290 */ /* 0x000fe20008ffe43f */
[----:B------:R-:W-:Y:S01]  /*9290*/  LOP3.LUT R3, R3, R10, RZ, 0x3c, !PT ;  /* 0x0000000a03037212 */ /* 0x000fe200078e3cff */
[----:B------:R-:W-:Y:S01]  /*92a0*/  UMOV UR16, 0x0 ;  /* 0x0000000000107882 */ /* 0x000fe20000000000 */
[----:B------:R-:W-:Y:S01]  /*92b0*/  UMOV UR17, 0x10000000 ;  /* 0x1000000000117882 */ /* 0x000fe20000000000 */
[----:B------:R-:W-:-:S02]  /*92c0*/  UMOV UR11, UR22 ;  /* 0x00000016000b7c82 */ /* 0x000fc40008000000 */
[----:B------:R0:W-:Y:S02]  /*92d0*/  UTMALDG.3D.MULTICAST [UR8], [UR14], UR20, desc[UR16] ;  /* 0x000010080e0073b4 */ /* 0x0001e40008011814 */
[----:B0-----:R-:W-:Y:S01]  /*92e0*/  UMOV UR8, UR21 ;  /* 0x0000001500087c82 */ /* 0x001fe20008000000 */
[----:B------:R-:W-:Y:S02]  /*92f0*/  UMOV UR11, UR23 ;  /* 0x00000017000b7c82 */ /* 0x000fe40008000000 */
[----:B------:R0:W-:Y:S02]  /*9300*/  UTMALDG.3D.MULTICAST [UR8], [UR30], UR29, desc[UR16] ;  /* 0x000010081e0073b4 */ /* 0x0001e4000801181d */
[----:B0-----:R-:W-:Y:S05]  /*9310*/  @P3 BRA `(.L_x_306) ;  /* 0xfffffffc00403947 */ /* 0x001fea000383ffff */
.L_x_302:
[----:B------:R-:W-:Y:S05]  /*9320*/  BSYNC B1 ;  /* 0x0000000000017941 */ /* 0x000fea0003800000 */
.L_x_301:
[----:B------:R-:W2:Y:S01]  /*9330*/  LDL.64 R10, [R1] ;  /* 0x00000000010a7983 */ /* 0x000ea20000100a00 */
[----:B------:R-:W-:Y:S01]  /*9340*/  LOP3.LUT P4, RZ, R8, 0xff, RZ, 0xc0, !PT ;  /* 0x000000ff08ff7812 */ /* 0x000fe2000788c0ff */
[----:B------:R-:W-:Y:S01]  /*9350*/  VIADD R4, R7, UR40 ;  /* 0x0000002807047c36 */ /* 0x000fe20008000000 */
[----:B------:R-:W-:Y:S01]  /*9360*/  ULDC.64 UR8, c[0x0][0x650] ;  /* 0x0001940000087ab9 */ /* 0x000fe20000000a00 */
[----:B------:R-:W-:Y:S01]  /*9370*/  IMAD.U32 R7, RZ, RZ, UR40 ;  /* 0x00000028ff077e24 */ /* 0x000fe2000f8e00ff */
[----:B------:R-:W-:Y:S01]  /*9380*/  UISETP.GE.U32.AND UP0, UPT, UR40, 0x5, UPT ;  /* 0x000000052800788c */ /* 0x000fe2000bf06070 */
[----:B------:R-:W-:Y:S01]  /*9390*/  BSSY B1, `(.L_x_307) ;  /* 0x000006f000017945 */ /* 0x000fe20003800000 */
[----:B------:R-:W-:Y:S01]  /*93a0*/  ISETP.GT.U32.AND P1, PT, R4, 0x4, PT ;  /* 0x000000040400780c */ /* 0x000fe20003f24070 */
[----:B------:R-:W-:Y:S01]  /*93b0*/  IMAD.MOV.U32 R19, RZ, RZ, -0x1 ;  /* 0xffffffffff137424 */ /* 0x000fe200078e00ff */
[----:B------:R-:W-:Y:S01]  /*93c0*/  PRMT R8, RZ, 0x7610, R8 ;  /* 0x00007610ff087816 */ /* 0x000fe20000000008 */
[----:B------:R-:W-:Y:S01]  /*93d0*/  IMAD.MOV.U32 R22, RZ, RZ, -0x1 ;  /* 0xffffffffff167424 */ /* 0x000fe200078e00ff */
[----:B------:R-:W-:-:S02]  /*93e0*/  ISETP.LT.U32.AND P1, PT, R7, 0x5, P1 ;  /* 0x000000050700780c */ /* 0x000fc40000f21070 */
[----:B------:R-:W-:Y:S01]  /*93f0*/  PLOP3.LUT P3, PT, PT, PT, UP0, 0x80, 0x0 ;  /* 0x000000000000781c */ /* 0x000fe20003f6f008 */
[----:B------:R-:W0:Y:S01]  /*9400*/  @P4 S2R R3, SR_CgaCtaId ;  /* 0x0000000000034919 */ /* 0x000e220000008800 */
[----:B------:R-:W-:-:S04]  /*9410*/  @P4 MOV R2, 0x400 ;  /* 0x0000040000024802 */ /* 0x000fc80000000f00 */
[----:B0-----:R-:W-:Y:S01]  /*9420*/  @P4 LEA R5, R3, R2, 0x18 ;  /* 0x0000000203054211 */ /* 0x001fe200078ec0ff */
[----:B------:R-:W-:-:S03]  /*9430*/  IMAD.WIDE.U32 R2, R4, -0x33333333, RZ ;  /* 0xcccccccd04027825 */ /* 0x000fc600078e00ff */
[----:B------:R0:W-:Y:S01]  /*9440*/  @P4 SYNCS.ARRIVE.TRANS64.A1T0 RZ, [R5+URZ+0x88], RZ ;  /* 0x000088ff05ff49a7 */ /* 0x0001e2000810003f */
[----:B------:R-:W-:Y:S01]  /*9450*/  IMAD.MOV.U32 R2, RZ, RZ, -0x1 ;  /* 0xffffffffff027424 */ /* 0x000fe200078e00ff */
[----:B0-----:R-:W-:Y:S02]  /*9460*/  SHF.R.U32.HI R5, RZ, 0x2, R3 ;  /* 0x00000002ff057819 */ /* 0x001fe40000011603 */
[----:B------:R-:W-:-:S03]  /*9470*/  SEL R3, RZ, 0x1, !P1 ;  /* 0x00000001ff037807 */ /* 0x000fc60004800000 */
[----:B------:R-:W-:Y:S01]  /*9480*/  IMAD R7, R5, -0x5, R4 ;  /* 0xfffffffb05077824 */ /* 0x000fe200078e0204 */
[----:B------:R-:W-:Y:S02]  /*9490*/  LOP3.LUT R0, R0, R3, RZ, 0x3c, !PT ;  /* 0x0000000300007212 */ /* 0x000fe400078e3cff */
[----:B------:R-:W-:Y:S02]  /*94a0*/  PRMT R3, RZ, 0x7610, R3 ;  /* 0x00007610ff037816 */ /* 0x000fe40000000003 */
[----:B------:R-:W-:Y:S02]  /*94b0*/  @P3 LOP3.LUT R0, R0, 0x1, R5, 0x78, !PT ;  /* 0x0000000100003812 */ /* 0x000fe400078e7805 */
[----:B--2---:R-:W-:-:S04]  /*94c0*/  IADD3 R18, P4, R18, R10, RZ ;  /* 0x0000000a12127210 */ /* 0x004fc80007f9e0ff */
[----:B------:R-:W-:Y:S01]  /*94d0*/  ISETP.GE.U32.AND P1, PT, R18, UR8, PT ;  /* 0x0000000812007c0c */ /* 0x000fe2000bf26070 */
[----:B------:R-:W-:-:S05]  /*94e0*/  IMAD.X R17, R17, 0x1, R23, P4 ;  /* 0x0000000111117824 */ /* 0x000fca00020e0617 */
[----:B------:R-:W-:-:S13]  /*94f0*/  ISETP.GE.U32.AND.EX P1, PT, R17, UR9, PT, P1 ;  /* 0x0000000911007c0c */ /* 0x000fda000bf26110 */
[----:B------:R-:W-:Y:S05]  /*9500*/  @P1 BRA `(.L_x_308) ;  /* 0x00000004005c1947 */ /* 0x000fea0003800000 */
[----:B------:R-:W0:Y:S01]  /*9510*/  S2R R11, SR_CTAID.X ;  /* 0x00000000000b7919 */ /* 0x000e220000002500 */
[----:B------:R-:W-:Y:S01]  /*9520*/  ULDC.64 UR8, c[0x0][0x628] ;  /* 0x00018a0000087ab9 */ /* 0x000fe20000000a00 */
[----:B------:R-:W1:Y:S01]  /*9530*/  LDC R12, c[0x0][0x144] ;  /* 0x00005100ff0c7b82 */ /* 0x000e620000000800 */
[----:B------:R-:W-:Y:S01]  /*9540*/  ISETP.NE.U32.AND P1, PT, RZ, UR8, PT ;  /* 0x00000008ff007c0c */ /* 0x000fe2000bf25070 */
[----:B------:R-:W2:Y:S01]  /*9550*/  S2R R9, SR_CTAID.Y ;  /* 0x0000000000097919 */ /* 0x000ea20000002600 */
[----:B------:R-:W-:Y:S01]  /*9560*/  ULDC UR10, c[0x0][0x150] ;  /* 0x00005400000a7ab9 */ /* 0x000fe20000000800 */
[----:B------:R-:W-:Y:S01]  /*9570*/  ULDC UR11, c[0x0][0x630] ;  /* 0x00018c00000b7ab9 */ /* 0x000fe20000000800 */
[----:B------:R-:W-:Y:S01]  /*9580*/  ISETP.NE.AND.EX P1, PT, RZ, UR9, PT, P1 ;  /* 0x00000009ff007c0c */ /* 0x000fe2000bf25310 */
[----:B------:R-:W-:Y:S01]  /*9590*/  IMAD.MOV.U32 R2, RZ, RZ, R18 ;  /* 0x000000ffff027224 */ /* 0x000fe200078e0012 */
[----:B0-----:R-:W-:-:S05]  /*95a0*/  I2FP.F32.U32 R3, R11 ;  /* 0x0000000b00037245 */ /* 0x001fca0000201000 */
[----:B------:R-:W-:Y:S01]  /*95b0*/  FMUL R14, R3, UR10 ;  /* 0x0000000a030e7c20 */ /* 0x000fe20008400000 */
[----:B------:R-:W-:-:S05]  /*95c0*/  IMAD.MOV.U32 R3, RZ, RZ, R17 ;  /* 0x000000ffff037224 */ /* 0x000fca00078e0011 */
[----:B--2---:R-:W-:Y:S05]  /*95d0*/  @!P1 BRA `(.L_x_309) ;  /* 0x0000000000289947 */ /* 0x004fea0003800000 */
[----:B------:R-:W-:Y:S02]  /*95e0*/  ULDC UR10, c[0x0][0x634] ;  /* 0x00018d00000a7ab9 */ /* 0x000fe40000000800 */
[----:B------:R-:W-:-:S05]  /*95f0*/  IADD3 R3, P1, R18, UR10, RZ ;  /* 0x0000000a12037c10 */ /* 0x000fca000ff3e0ff */
[----:B------:R-:W-:-:S04]  /*9600*/  IMAD.X R13, RZ, RZ, R17, P1 ;  /* 0x000000ffff0d7224 */ /* 0x000fc800008e0611 */
[----:B------:R-:W-:-:S04]  /*9610*/  IMAD.WIDE.U32 R4, R13, UR8, RZ ;  /* 0x000000080d047c25 */ /* 0x000fc8000f8e00ff */
[----:B------:R-:W-:-:S04]  /*9620*/  IMAD.WIDE.U32 R4, P1, R3, UR9, R4 ;  /* 0x0000000903047c25 */ /* 0x000fc8000f820004 */
[----:B------:R-:W-:-:S04]  /*9630*/  IMAD.WIDE.U32 R2, R3, UR8, RZ ;  /* 0x0000000803027c25 */ /* 0x000fc8000f8e00ff */
[----:B------:R-:W-:Y:S01]  /*9640*/  IMAD.MOV.U32 R2, RZ, RZ, R5 ;  /* 0x000000ffff027224 */ /* 0x000fe200078e0005 */
[----:B------:R-:W-:Y:S01]  /*9650*/  IADD3 RZ, P3, R3, R4, RZ ;  /* 0x0000000403ff7210 */ /* 0x000fe20007f7e0ff */
[----:B------:R-:W-:-:S04]  /*9660*/  IMAD.X R3, RZ, RZ, RZ, P1 ;  /* 0x000000ffff037224 */ /* 0x000fc800008e06ff */
[----:B------:R-:W-:-:S08]  /*9670*/  IMAD.WIDE.U32.X R2, R13, UR9, R2, P3 ;  /* 0x000000090d027c25 */ /* 0x000fd000098e0402 */
.L_x_309:
[--C-:B------:R-:W-:Y:S01]  /*9680*/  SHF.R.U64 R10, R2, UR11, R3.reuse ;  /* 0x0000000b020a7c19 */ /* 0x100fe20008001203 */
[----:B------:R-:W0:Y:S01]  /*9690*/  F2I.U32.TRUNC.NTZ R14, R14 ;  /* 0x0000000e000e7305 */ /* 0x000e22000020f000 */
[----:B------:R-:W-:Y:S01]  /*96a0*/  SHF.R.U32.HI R2, RZ, UR11, R3 ;  /* 0x0000000bff027c19 */ /* 0x000fe20008011603 */
[----:B------:R-:W-:Y:S01]  /*96b0*/  ULDC.64 UR8, c[0x0][0x620] ;  /* 0x0001880000087ab9 */ /* 0x000fe20000000a00 */
[----:B------:R-:W-:Y:S01]  /*96c0*/  IADD3 R5, P1, RZ, -R10, RZ ;  /* 0x8000000aff057210 */ /* 0x000fe20007f3e0ff */
[----:B------:R-:W-:Y:S01]  /*96d0*/  IMAD.MOV.U32 R3, RZ, RZ, R17 ;  /* 0x000000ffff037224 */ /* 0x000fe200078e0011 */
[----:B------:R-:W-:-:S03]  /*96e0*/  ULDC.64 UR10, c[0x0][0x640] ;  /* 0x00019000000a7ab9 */ /* 0x000fc60000000a00 */
[----:B------:R-:W-:Y:S01]  /*96f0*/  IMAD.X R2, RZ, RZ, ~R2, P1 ;  /* 0x000000ffff027224 */ /* 0x000fe200008e0e02 */
[----:B------:R-:W-:-:S03]  /*9700*/  ISETP.NE.U32.AND P1, PT, RZ, UR10, PT ;  /* 0x0000000aff007c0c */ /* 0x000fc6000bf25070 */
[----:B------:R-:W-:Y:S01]  /*9710*/  IMAD R4, R2, UR8, RZ ;  /* 0x0000000802047c24 */ /* 0x000fe2000f8e02ff */
[----:B------:R-:W-:Y:S01]  /*9720*/  ISETP.NE.AND.EX P1, PT, RZ, UR11, PT, P1 ;  /* 0x0000000bff007c0c */ /* 0x000fe2000bf25310 */
[----:B------:R-:W-:-:S04]  /*9730*/  IMAD.MOV.U32 R2, RZ, RZ, R18 ;  /* 0x000000ffff027224 */ /* 0x000fc800078e0012 */
[----:B------:R-:W-:Y:S01]  /*9740*/  IMAD.WIDE.U32 R2, R5, UR8, R2 ;  /* 0x0000000805027c25 */ /* 0x000fe2000f8e0002 */
[----:B------:R-:W-:-:S03]  /*9750*/  ULDC UR8, c[0x0][0x618] ;  /* 0x0001860000087ab9 */ /* 0x000fc60000000800 */
[----:B------:R-:W-:Y:S01]  /*9760*/  IMAD R5, R5, UR9, R4 ;  /* 0x0000000905057c24 */ /* 0x000fe2000f8e0204 */
[----:B------:R-:W-:Y:S01]  /*9770*/  ULDC UR9, c[0x0][0x154] ;  /* 0x0000550000097ab9 */ /* 0x000fe20000000800 */
[----:B0-----:R-:W-:Y:S02]  /*9780*/  IMAD.MOV R4, RZ, RZ, -R14 ;  /* 0x000000ffff047224 */ /* 0x001fe400078e0a0e */
[----:B------:R-:W0:Y:S01]  /*9790*/  LDC R14, c[0x0][0x148] ;  /* 0x00005200ff0e7b82 */ /* 0x000e220000000800 */
[----:B------:R-:W-:Y:S02]  /*97a0*/  IMAD.IADD R3, R3, 0x1, R5 ;  /* 0x0000000103037824 */ /* 0x000fe400078e0205 */
[----:B-1----:R-:W-:Y:S01]  /*97b0*/  IMAD R11, R12, R4, R11 ;  /* 0x000000040c0b7224 */ /* 0x002fe200078e020b */
[----:B------:R-:W-:Y:S02]  /*97c0*/  I2FP.F32.U32 R4, R9 ;  /* 0x0000000900047245 */ /* 0x000fe40000201000 */
[----:B------:R-:W-:-:S02]  /*97d0*/  SHF.R.U64 R12, R2, UR8, R3 ;  /* 0x00000008020c7c19 */ /* 0x000fc40008001203 */
[----:B------:R-:W-:Y:S01]  /*97e0*/  SHF.R.U32.HI R3, RZ, UR8, R3 ;  /* 0x00000008ff037c19 */ /* 0x000fe20008011603 */
[----:B------:R-:W-:Y:S01]  /*97f0*/  FMUL R4, R4, UR9 ;  /* 0x0000000904047c20 */ /* 0x000fe20008400000 */
[----:B------:R-:W-:Y:S02]  /*9800*/  ULDC UR8, c[0x0][0x608] ;  /* 0x0001820000087ab9 */ /* 0x000fe40000000800 */
[--C-:B------:R-:W-:Y:S01]  /*9810*/  SHF.R.U64 R15, R12, UR8, R3.reuse ;  /* 0x000000080c0f7c19 */ /* 0x100fe20008001203 */
[----:B------:R1:W2:Y:S01]  /*9820*/  F2I.U32.TRUNC.NTZ R20, R4 ;  /* 0x0000000400147305 */ /* 0x0002a2000020f000 */
[----:B------:R-:W-:Y:S01]  /*9830*/  SHF.R.U32.HI R2, RZ, UR8, R3 ;  /* 0x00000008ff027c19 */ /* 0x000fe20008011603 */
[----:B------:R-:W-:-:S03]  /*9840*/  ULDC UR8, c[0x0][0x658] ;  /* 0x0001960000087ab9 */ /* 0x000fc60000000800 */
[--C-:B------:R-:W-:Y:S02]  /*9850*/  SHF.R.U64 R13, R15, UR8, R2.reuse ;  /* 0x000000080f0d7c19 */ /* 0x100fe40008001202 */
[----:B------:R-:W-:-:S03]  /*9860*/  SHF.R.U32.HI R19, RZ, UR8, R2 ;  /* 0x00000008ff137c19 */ /* 0x000fc60008011602 */
[----:B------:R-:W-:Y:S02]  /*9870*/  IMAD.MOV.U32 R2, RZ, RZ, R13 ;  /* 0x000000ffff027224 */ /* 0x000fe400078e000d */
[----:B------:R-:W-:Y:S01]  /*9880*/  IMAD.MOV.U32 R3, RZ, RZ, R19 ;  /* 0x000000ffff037224 */ /* 0x000fe200078e0013 */
[----:B-1----:R-:W-:Y:S06]  /*9890*/  @!P1 BRA `(.L_x_310) ;  /* 0x0000000000289947 */ /* 0x002fec0003800000 */
        /* <DEDUP_REMOVED lines=10> */
.L_x_310:
[----:B------:R-:W1:Y:S01]  /*9940*/  LDC R4, c[0x0][0x65c] ;  /* 0x00019700ff047b82 */ /* 0x000e620000000800 */
[----:B------:R-:W-:Y:S01]  /*9950*/  ULDC UR8, c[0x0][0x648] ;  /* 0x0001920000087ab9 */ /* 0x000fe20000000800 */
[----:B------:R-:W-:Y:S01]  /*9960*/  LOP3.LUT R15, R15, UR7, RZ, 0xc0, !PT ;  /* 0x000000070f0f7c12 */ /* 0x000fe2000f8ec0ff */
[----:B--2---:R-:W-:Y:S01]  /*9970*/  IMAD.MOV R20, RZ, RZ, -R20 ;  /* 0x000000ffff147224 */ /* 0x004fe200078e0a14 */
[----:B------:R-:W-:Y:S01]  /*9980*/  SHF.R.U64 R2, R2, UR8, R3 ;  /* 0x0000000802027c19 */ /* 0x000fe20008001203 */
[----:B------:R-:W-:Y:S01]  /*9990*/  ULDC UR8, c[0x0][0x638] ;  /* 0x00018e0000087ab9 */ /* 0x000fe20000000800 */
[----:B------:R-:W-:Y:S01]  /*99a0*/  LOP3.LUT R12, R12, UR4, RZ, 0xc0, !PT ;  /* 0x000000040c0c7c12 */ /* 0x000fe2000f8ec0ff */
[----:B------:R-:W-:Y:S01]  /*99b0*/  ULDC UR9, c[0x0][0x610] ;  /* 0x0001840000097ab9 */ /* 0x000fe20000000800 */
[----:B------:R-:W-:Y:S01]  /*99c0*/  IMAD.MOV.U32 R3, RZ, RZ, 0x1 ;  /* 0x00000001ff037424 */ /* 0x000fe200078e00ff */
[----:B-1----:R-:W-:Y:S01]  /*99d0*/  ISETP.NE.AND P1, PT, R4, 0x1, PT ;  /* 0x000000010400780c */ /* 0x002fe20003f25270 */
[----:B------:R-:W-:-:S02]  /*99e0*/  IMAD.MOV R4, RZ, RZ, -R2 ;  /* 0x000000ffff047224 */ /* 0x000fc400078e0a02 */
[----:B------:R-:W-:Y:S02]  /*99f0*/  IMAD R2, R2, UR5, R15 ;  /* 0x0000000502027c24 */ /* 0x000fe4000f8e020f */
[----:B------:R-:W-:Y:S01]  /*9a00*/  IMAD R13, R4, UR8, R13 ;  /* 0x00000008040d7c24 */ /* 0x000fe2000f8e020d */
[----:B------:R-:W-:-:S07]  /*9a10*/  ULDC UR8, c[0x0][0x600] ;  /* 0x0001800000087ab9 */ /* 0x000fce0000000800 */
[----:B0-----:R-:W-:-:S04]  /*9a20*/  @P1 IMAD R11, R14, R20, R9 ;  /* 0x000000140e0b1224 */ /* 0x001fc800078e0209 */
[----:B------:R-:W-:Y:S02]  /*9a30*/  IMAD R11, R2, UR9, R11 ;  /* 0x00000009020b7c24 */ /* 0x000fe4000f8e020b */
[----:B------:R-:W-:-:S05]  /*9a40*/  IMAD R2, R13, UR8, R12 ;  /* 0x000000080d027c24 */ /* 0x000fca000f8e020c */
[----:B------:R-:W-:Y:S02]  /*9a50*/  SEL R22, R2, R11, !P1 ;  /* 0x0000000b02167207 */ /* 0x000fe40004800000 */
[----:B------:R-:W-:Y:S01]  /*9a60*/  SEL R19, R11, R2, !P1 ;  /* 0x000000020b137207 */ /* 0x000fe20004800000 */
[----:B------:R-:W-:-:S07]  /*9a70*/  IMAD.MOV.U32 R2, RZ, RZ, R10 ;  /* 0x000000ffff027224 */ /* 0x000fce00078e000a */
.L_x_308:
[----:B------:R-:W-:Y:S05]  /*9a80*/  BSYNC B1 ;  /* 0x0000000000017941 */ /* 0x000fea0003800000 */
.L_x_307:
[----:B------:R-:W-:-:S13]  /*9a90*/  LOP3.LUT P1, RZ, R3, 0xff, RZ, 0xc0, !PT ;  /* 0x000000ff03ff7812 */ /* 0x000fda000782c0ff */
[----:B------:R-:W-:Y:S05]  /*9aa0*/  @P1 BRA `(.L_x_311) ;  /* 0xfffffff400241947 */ /* 0x000fea000383ffff */
[----:B------:R-:W-:Y:S05]  /*9ab0*/  BSYNC B0 ;  /* 0x0000000000007941 */ /* 0x000fea0003800000 */
.L_x_299:
[----:B------:R-:W-:-:S03]  /*9ac0*/  UMOV UR8, 0xffffffff ;  /* 0xffffffff00087882 */ /* 0x000fc60000000000 */
[----:B------:R-:W-:Y:S05]  /*9ad0*/  BRA.DIV UR8, `(.L_x_312) ;  /* 0x0000000608647947 */ /* 0x000fea000b800000 */
[----:B------:R-:W-:-:S13]  /*9ae0*/  ELECT P6, URZ, PT ;  /* 0x00000000003f782f */ /* 0x000fda00038c0000 */
.L_x_329:
[----:B------:R-:W-:Y:S04]  /*9af0*/  BSSY B0, `(.L_x_313) ;  /* 0x0000034000007945 */ /* 0x000fe80003800000 */
[----:B------:R-:W-:Y:S05]  /*9b00*/  @!P6 BRA `(.L_x_314) ;  /* 0x0000000000c8e947 */ /* 0x000fea0003800000 */
[----:B------:R-:W-:-:S04]  /*9b10*/  LOP3.LUT R16, R16, 0x2, RZ, 0xfc, !PT ;  /* 0x0000000210107812 */ /* 0x000fc800078efcff */
[----:B------:R-:W-:-:S13]  /*9b20*/  ISETP.NE.AND P0, PT, R16, 0x3, PT ;  /* 0x000000031000780c */ /* 0x000fda0003f05270 */
[----:B------:R-:W-:Y:S05]  /*9b30*/  @!P0 BRA `(.L_x_315) ;  /* 0x0000000000048947 */ /* 0x000fea0003800000 */
[----:B------:R-:W-:Y:S01]  /*9b40*/  BPT.TRAP 0x1 ;  /* 0x000000040000795c */ /* 0x000fe20000300000 */
.L_x_315:
[----:B------:R-:W0:Y:S01]  /*9b50*/  S2R R3, SR_CgaCtaId ;  /* 0x0000000000037919 */ /* 0x000e220000008800 */
[----:B------:R-:W-:Y:S02]  /*9b60*/  MOV R2, 0x400 ;  /* 0x0000040000027802 */ /* 0x000fe40000000f00 */
[----:B------:R-:W-:Y:S02]  /*9b70*/  SHF.L.U32 R4, R0, 0x1f, RZ ;  /* 0x0000001f00047819 */ /* 0x000fe400000006ff */
[----:B0-----:R-:W-:-:S05]  /*9b80*/  LEA R2, R3, R2, 0x18 ;  /* 0x0000000203027211 */ /* 0x001fca00078ec0ff */
[----:B------:R-:W-:-:S04]  /*9b90*/  VIADD R2, R2, 0x28 ;  /* 0x0000002802027836 */ /* 0x000fc80000000000 */
[C---:B------:R-:W-:Y:S02]  /*9ba0*/  IMAD R9, R7.reuse, 0x8, R2 ;  /* 0x0000000807097824 */ /* 0x040fe400078e0202 */
[----:B------:R-:W-:Y:S02]  /*9bb0*/  VIADD R7, R7, 0x1 ;  /* 0x0000000107077836 */ /* 0x000fe40000000000 */
[----:B------:R-:W0:Y:S03]  /*9bc0*/  SYNCS.PHASECHK.TRANS64.TRYWAIT P0, [R9+URZ], R4 ;  /* 0x00000004090075a7 */ /* 0x000e26000800017f */
[----:B------:R-:W-:-:S04]  /*9bd0*/  ISETP.NE.AND P1, PT, R7, 0x5, PT ;  /* 0x000000050700780c */ /* 0x000fc80003f25270 */
[----:B------:R-:W-:Y:S02]  /*9be0*/  SEL R3, RZ, 0x1, P1 ;  /* 0x00000001ff037807 */ /* 0x000fe40000800000 */
[----:B------:R-:W-:Y:S02]  /*9bf0*/  SEL R7, R7, RZ, P1 ;  /* 0x000000ff07077207 */ /* 0x000fe40000800000 */
[----:B------:R-:W-:-:S03]  /*9c00*/  LOP3.LUT R6, R0, R3, RZ, 0x3c, !PT ;  /* 0x0000000300067212 */ /* 0x000fc600078e3cff */
[----:B------:R-:W-:Y:S01]  /*9c10*/  IMAD R8, R7, 0x8, R2 ;  /* 0x0000000807087824 */ /* 0x000fe200078e0202 */
[----:B------:R-:W-:Y:S01]  /*9c20*/  SHF.L.U32 R5, R6, 0x1f, RZ ;  /* 0x0000001f06057819 */ /* 0x000fe200000006ff */
[----:B0-----:R-:W-:Y:S06]  /*9c30*/  @!P0 BRA `(.L_x_316) ;  /* 0x00000004002c8947 */ /* 0x001fec0003800000 */
.L_x_330:
[----:B------:R-:W1:Y:S01]  /*9c40*/  SYNCS.PHASECHK.TRANS64.TRYWAIT P0, [R8+URZ], R5 ;  /* 0x00000005080075a7 */ /* 0x000e62000800017f */
[----:B------:R-:W-:-:S05]  /*9c50*/  VIADD R0, R7, 0x1 ;  /* 0x0000000107007836 */ /* 0x000fca0000000000 */
[----:B------:R-:W-:-:S04]  /*9c60*/  ISETP.NE.AND P1, PT, R0, 0x5, PT ;  /* 0x000000050000780c */ /* 0x000fc80003f25270 */
[----:B------:R-:W-:Y:S02]  /*9c70*/  SEL R3, RZ, 0x1, P1 ;  /* 0x00000001ff037807 */ /* 0x000fe40000800000 */
[----:B------:R-:W-:Y:S02]  /*9c80*/  SEL R7, R0, RZ, P1 ;  /* 0x000000ff00077207 */ /* 0x000fe40000800000 */
[----:B------:R-:W-:-:S03]  /*9c90*/  LOP3.LUT R6, R6, R3, RZ, 0x3c, !PT ;  /* 0x0000000306067212 */ /* 0x000fc600078e3cff */
[----:B0-----:R-:W-:Y:S01]  /*9ca0*/  IMAD R9, R7, 0x8, R2 ;  /* 0x0000000807097824 */ /* 0x001fe200078e0202 */
[----:B------:R-:W-:Y:S01]  /*9cb0*/  SHF.L.U32 R4, R6, 0x1f, RZ ;  /* 0x0000001f06047819 */ /* 0x000fe200000006ff */
[----:B-1----:R-:W-:Y:S06]  /*9cc0*/  @!P0 BRA `(.L_x_317) ;  /* 0x00000004001c8947 */ /* 0x002fec0003800000 */
.L_x_331:
[----:B------:R-:W1:Y:S01]  /*9cd0*/  SYNCS.PHASECHK.TRANS64.TRYWAIT P0, [R9+URZ], R4 ;  /* 0x00000004090075a7 */ /* 0x000e62000800017f */
[----:B------:R-:W-:-:S05]  /*9ce0*/  VIADD R0, R7, 0x1 ;  /* 0x0000000107007836 */ /* 0x000fca0000000000 */
[----:B------:R-:W-:-:S04]  /*9cf0*/  ISETP.NE.AND P1, PT, R0, 0x5, PT ;  /* 0x000000050000780c */ /* 0x000fc80003f25270 */
[----:B------:R-:W-:Y:S02]  /*9d00*/  SEL R3, RZ, 0x1, P1 ;  /* 0x00000001ff037807 */ /* 0x000fe40000800000 */
[----:B------:R-:W-:Y:S02]  /*9d10*/  SEL R7, R0, RZ, P1 ;  /* 0x000000ff00077207 */ /* 0x000fe40000800000 */
[----:B------:R-:W-:-:S03]  /*9d20*/  LOP3.LUT R11, R6, R3, RZ, 0x3c, !PT ;  /* 0x00000003060b7212 */ /* 0x000fc600078e3cff */
[----:B------:R-:W-:Y:S01]  /*9d30*/  IMAD R6, R7, 0x8, R2 ;  /* 0x0000000807067824 */ /* 0x000fe200078e0202 */
[----:B0-----:R-:W-:Y:S01]  /*9d40*/  SHF.L.U32 R5, R11, 0x1f, RZ ;  /* 0x0000001f0b057819 */ /* 0x001fe200000006ff */
[----:B-1----:R-:W-:Y:S06]  /*9d50*/  @!P0 BRA `(.L_x_318) ;  /* 0x00000004000c8947 */ /* 0x002fec0003800000 */
.L_x_332:
[----:B------:R-:W1:Y:S01]  /*9d60*/  SYNCS.PHASECHK.TRANS64.TRYWAIT P0, [R6+URZ], R5 ;  /* 0x00000005060075a7 */ /* 0x000e62000800017f */
[----:B------:R-:W-:-:S05]  /*9d70*/  VIADD R0, R7, 0x1 ;  /* 0x0000000107007836 */ /* 0x000fca0000000000 */
[----:B------:R-:W-:-:S04]  /*9d80*/  ISETP.NE.AND P1, PT, R0, 0x5, PT ;  /* 0x000000050000780c */ /* 0x000fc80003f25270 */
[----:B0-----:R-:W-:Y:S02]  /*9d90*/  SEL R4, RZ, 0x1, P1 ;  /* 0x00000001ff047807 */ /* 0x001fe40000800000 */
[----:B------:R-:W-:Y:S02]  /*9da0*/  SEL R3, R0, RZ, P1 ;  /* 0x000000ff00037207 */ /* 0x000fe40000800000 */
[----:B------:R-:W-:Y:S01]  /*9db0*/  LOP3.LUT R0, R11, R4, RZ, 0x3c, !PT ;  /* 0x000000040b007212 */ /* 0x000fe200078e3cff */
[----:B-1----:R-:W-:Y:S06]  /*9dc0*/  @!P0 BRA `(.L_x_319) ;  /* 0x0000000400048947 */ /* 0x002fec0003800000 */
.L_x_333:
[----:B------:R-:W-:Y:S01]  /*9dd0*/  IMAD R3, R3, 0x8, R2 ;  /* 0x0000000803037824 */ /* 0x000fe200078e0202 */
[----:B------:R-:W-:-:S07]  /*9de0*/  SHF.L.U32 R0, R0, 0x1f, RZ ;  /* 0x0000001f00007819 */ /* 0x000fce00000006ff */
.L_x_320:
[----:B-1----:R1:W2:Y:S02]  /*9df0*/  SYNCS.PHASECHK.TRANS64.TRYWAIT P0, [R3+URZ], R0 ;  /* 0x00000000030075a7 */ /* 0x0022a4000800017f */
[----:B--2---:R-:W-:Y:S05]  /*9e00*/  @!P0 NANOSLEEP.SYNCS 0x989680 ;  /* 0x009896800000895d */ /* 0x004fea0003900000 */
[----:B------:R-:W2:Y:S02]  /*9e10*/  @!P0 SYNCS.PHASECHK.TRANS64 P0, [R3+URZ], R0 ;  /* 0x00000000030085a7 */ /* 0x000ea4000800007f */
[----:B--2---:R-:W-:Y:S05]  /*9e20*/  @!P0 BRA `(.L_x_320) ;  /* 0xfffffffc00f08947 */ /* 0x004fea000383ffff */
.L_x_314:
[----:B------:R-:W-:Y:S05]  /*9e30*/  BSYNC B0 ;  /* 0x0000000000007941 */ /* 0x000fea0003800000 */
.L_x_313:
[----:B------:R-:W-:Y:S05]  /*9e40*/  EXIT ;  /* 0x000000000000794d */ /* 0x000fea0003800000 */
.L_x_19:
[----:B-1----:R1:W2:Y:S02]  /*9e50*/  SYNCS.PHASECHK.TRANS64.TRYWAIT P0, [R161+URZ], R0 ;  /* 0x00000000a10075a7 */ /* 0x0022a4000800017f */
[----:B--2---:R-:W-:Y:S05]  /*9e60*/  @!P0 NANOSLEEP.SYNCS 0x989680 ;  /* 0x009896800000895d */ /* 0x004fea0003900000 */
[----:B------:R-:W2:Y:S02]  /*9e70*/  @!P0 SYNCS.PHASECHK.TRANS64 P0, [R161+URZ], R0 ;  /* 0x00000000a10085a7 */ /* 0x000ea4000800007f */
[----:B--2---:R-:W-:Y:S05]  /*9e80*/  @!P0 BRA `(.L_x_19) ;  /* 0xfffffffc00f08947 */ /* 0x004fea000383ffff */
[----:B------:R-:W-:Y:S05]  /*9e90*/  BRA `(.L_x_321) ;  /* 0xffffff7800147947 */ /* 0x000fea000383ffff */
.L_x_24:
[----:B--2---:R2:W3:Y:S02]  /*9ea0*/  SYNCS.PHASECHK.TRANS64.TRYWAIT P1, [R3+URZ], R0 ;  /* 0x00000000030075a7 */ /* 0x0044e4000802017f */
[----:B---3--:R-:W-:Y:S05]  /*9eb0*/  @!P1 NANOSLEEP.SYNCS 0x989680 ;  /* 0x009896800000995d */ /* 0x008fea0003900000 */
[----:B------:R-:W3:Y:S02]  /*9ec0*/  @!P1 SYNCS.PHASECHK.TRANS64 P1, [R3+URZ], R0 ;  /* 0x00000000030095a7 */ /* 0x000ee4000802007f */
[----:B---3--:R-:W-:Y:S05]  /*9ed0*/  @!P1 BRA `(.L_x_24) ;  /* 0xfffffffc00f09947 */ /* 0x008fea000383ffff */
[----:B------:R-:W-:Y:S05]  /*9ee0*/  BRA `(.L_x_23) ;  /* 0xffffff7800847947 */ /* 0x000fea000383ffff */
.L_x_29:
[----:B--2---:R-:W-:-:S04]  /*9ef0*/  IMAD.U32 R5, RZ, RZ, UR4 ;  /* 0x00000004ff057e24 */ /* 0x004fc8000f8e00ff */
[----:B------:R2:W3:Y:S03]  /*9f00*/  SYNCS.PHASECHK.TRANS64.TRYWAIT P1, [R5+URZ], R4 ;  /* 0x00000004050075a7 */ /* 0x0004e6000802017f */
[----:B---3--:R-:W-:Y:S05]  /*9f10*/  @!P1 NANOSLEEP.SYNCS 0x989680 ;  /* 0x009896800000995d */ /* 0x008fea0003900000 */
[----:B------:R-:W3:Y:S02]  /*9f20*/  @!P1 SYNCS.PHASECHK.TRANS64 P1, [R5+URZ], R4 ;  /* 0x00000004050095a7 */ /* 0x000ee4000802007f */
[----:B---3--:R-:W-:Y:S05]  /*9f30*/  @!P1 BRA `(.L_x_29) ;  /* 0xfffffffc00ec9947 */ /* 0x008fea000383ffff */
[----:B------:R-:W-:Y:S05]  /*9f40*/  BRA `(.L_x_28) ;  /* 0xffffff7c00547947 */ /* 0x000fea000383ffff */
.L_x_35:
[----:B-1----:R1:W2:Y:S02]  /*9f50*/  SYNCS.PHASECHK.TRANS64.TRYWAIT P0, [R161+URZ+0x10], R0 ;  /* 0x00001000a10075a7 */ /* 0x0022a4000800017f */
[----:B--2---:R-:W-:Y:S05]  /*9f60*/  @!P0 NANOSLEEP.SYNCS 0x989680 ;  /* 0x009896800000895d */ /* 0x004fea0003900000 */
[----:B------:R-:W2:Y:S02]  /*9f70*/  @!P0 SYNCS.PHASECHK.TRANS64 P0, [R161+URZ+0x10], R0 ;  /* 0x00001000a10085a7 */ /* 0x000ea4000800007f */
[----:B--2---:R-:W-:Y:S05]  /*9f80*/  @!P0 BRA `(.L_x_35) ;  /* 0xfffffffc00f08947 */ /* 0x004fea000383ffff */
[----:B------:R-:W-:Y:S05]  /*9f90*/  BRA `(.L_x_322) ;  /* 0xffffff8000a07947 */ /* 0x000fea000383ffff */
.L_x_300:
[----:B------:R-:W-:Y:S01]  /*9fa0*/  BSSY B1, `(.L_x_323) ;  /* 0x0000006000017945 */ /* 0x000fe20003800000 */
[----:B------:R-:W-:-:S07]  /*9fb0*/  IMAD.MOV.U32 R15, RZ, RZ, -0x1 ;  /* 0xffffffffff0f7424 */ /* 0x000fce00078e00ff */
[----:B-----5:R-:W-:Y:S05]  /*9fc0*/  WARPSYNC.COLLECTIVE R15, `(.L_x_324) ;  /* 0x000000000f0c7348 */ /* 0x020fea0003c00000 */
[----:B------:R-:W-:Y:S02]  /*9fd0*/  ELECT P6, UR62, PT ;  /* 0x00000000003e782f */ /* 0x000fe400038c0000 */
[----:B------:R-:W-:Y:S01]  /*9fe0*/  MOV R14, UR62 ;  /* 0x0000003e000e7c02 */ /* 0x000fe20008000f00 */
[----:B-----5:R-:W-:Y:S10]  /*9ff0*/  ENDCOLLECTIVE ;  /* 0x000000000000791b */ /* 0x020ff40003800000 */
.L_x_324:
[----:B------:R-:W-:Y:S05]  /*a000*/  BSYNC B1 ;  /* 0x0000000000017941 */ /* 0x000fea0003800000 */
.L_x_323:
[----:B------:R-:W-:Y:S05]  /*a010*/  BRA `(.L_x_325) ;  /* 0xffffffec00d47947 */ /* 0x000fea000383ffff */
.L_x_303:
[----:B0-----:R0:W1:Y:S02]  /*a020*/  SYNCS.PHASECHK.TRANS64.TRYWAIT P1, [R10+URZ+0x28], R5 ;  /* 0x000028050a0075a7 */ /* 0x001064000802017f */
[----:B-1----:R-:W-:Y:S05]  /*a030*/  @!P1 NANOSLEEP.SYNCS 0x989680 ;  /* 0x009896800000995d */ /* 0x002fea0003900000 */
[----:B------:R-:W1:Y:S02]  /*a040*/  @!P1 SYNCS.PHASECHK.TRANS64 P1, [R10+URZ+0x28], R5 ;  /* 0x000028050a0095a7 */ /* 0x000e64000802007f */
[----:B-1----:R-:W-:Y:S05]  /*a050*/  @!P1 BRA `(.L_x_303) ;  /* 0xfffffffc00f09947 */ /* 0x002fea000383ffff */
[----:B------:R-:W-:Y:S05]  /*a060*/  BRA `(.L_x_326) ;  /* 0xfffffff0000c7947 */ /* 0x000fea000383ffff */
.L_x_312:
[----:B------:R-:W-:Y:S01]  /*a070*/  BSSY B0, `(.L_x_327) ;  /* 0x0000006000007945 */ /* 0x000fe20003800000 */
[----:B------:R-:W-:-:S07]  /*a080*/  IMAD.MOV.U32 R15, RZ, RZ, -0x1 ;  /* 0xffffffffff0f7424 */ /* 0x000fce00078e00ff */
[----:B-----5:R-:W-:Y:S05]  /*a090*/  WARPSYNC.COLLECTIVE R15, `(.L_x_328) ;  /* 0x000000000f0c7348 */ /* 0x020fea0003c00000 */
[----:B------:R-:W-:Y:S02]  /*a0a0*/  ELECT P6, UR62, PT ;  /* 0x00000000003e782f */ /* 0x000fe400038c0000 */
[----:B------:R-:W-:Y:S01]  /*a0b0*/  MOV R14, UR62 ;  /* 0x0000003e000e7c02 */ /* 0x000fe20008000f00 */
[----:B-----5:R-:W-:Y:S10]  /*a0c0*/  ENDCOLLECTIVE ;  /* 0x000000000000791b */ /* 0x020ff40003800000 */
.L_x_328:
[----:B------:R-:W-:Y:S05]  /*a0d0*/  BSYNC B0 ;  /* 0x0000000000007941 */ /* 0x000fea0003800000 */
.L_x_327:
[----:B------:R-:W-:Y:S05]  /*a0e0*/  BRA `(.L_x_329) ;  /* 0xfffffff800807947 */ /* 0x000fea000383ffff */
.L_x_316:
[----:B0-----:R0:W1:Y:S02]  /*a0f0*/  SYNCS.PHASECHK.TRANS64.TRYWAIT P0, [R9+URZ], R4 ;  /* 0x00000004090075a7 */ /* 0x001064000800017f */
[----:B-1----:R-:W-:Y:S05]  /*a100*/  @!P0 NANOSLEEP.SYNCS 0x989680 ;  /* 0x009896800000895d */ /* 0x002fea0003900000 */
[----:B------:R-:W1:Y:S02]  /*a110*/  @!P0 SYNCS.PHASECHK.TRANS64 P0, [R9+URZ], R4 ;  /* 0x00000004090085a7 */ /* 0x000e64000800007f */
[----:B-1----:R-:W-:Y:S05]  /*a120*/  @!P0 BRA `(.L_x_316) ;  /* 0xfffffffc00f08947 */ /* 0x002fea000383ffff */
[----:B------:R-:W-:Y:S05]  /*a130*/  BRA `(.L_x_330) ;  /* 0xfffffff800c07947 */ /* 0x000fea000383ffff */
.L_x_317:
[----:B0-----:R0:W1:Y:S02]  /*a140*/  SYNCS.PHASECHK.TRANS64.TRYWAIT P0, [R8+URZ], R5 ;  /* 0x00000005080075a7 */ /* 0x001064000800017f */
[----:B-1----:R-:W-:Y:S05]  /*a150*/  @!P0 NANOSLEEP.SYNCS 0x989680 ;  /* 0x009896800000895d */ /* 0x002fea0003900000 */
[----:B------:R-:W1:Y:S02]  /*a160*/  @!P0 SYNCS.PHASECHK.TRANS64 P0, [R8+URZ], R5 ;  /* 0x00000005080085a7 */ /* 0x000e64000800007f */
[----:B-1----:R-:W-:Y:S05]  /*a170*/  @!P0 BRA `(.L_x_317) ;  /* 0xfffffffc00f08947 */ /* 0x002fea000383ffff */
[----:B------:R-:W-:Y:S05]  /*a180*/  BRA `(.L_x_331) ;  /* 0xfffffff800d07947 */ /* 0x000fea000383ffff */
.L_x_318:
[----:B0-----:R0:W1:Y:S02]  /*a190*/  SYNCS.PHASECHK.TRANS64.TRYWAIT P0, [R9+URZ], R4 ;  /* 0x00000004090075a7 */ /* 0x001064000800017f */
[----:B-1----:R-:W-:Y:S05]  /*a1a0*/  @!P0 NANOSLEEP.SYNCS 0x989680 ;  /* 0x009896800000895d */ /* 0x002fea0003900000 */
[----:B------:R-:W1:Y:S02]  /*a1b0*/  @!P0 SYNCS.PHASECHK.TRANS64 P0, [R9+URZ], R4 ;  /* 0x00000004090085a7 */ /* 0x000e64000800007f */
[----:B-1----:R-:W-:Y:S05]  /*a1c0*/  @!P0 BRA `(.L_x_318) ;  /* 0xfffffffc00f08947 */ /* 0x002fea000383ffff */
[----:B------:R-:W-:Y:S05]  /*a1d0*/  BRA `(.L_x_332) ;  /* 0xfffffff800e07947 */ /* 0x000fea000383ffff */
.L_x_319:
[----:B0-----:R0:W1:Y:S02]  /*a1e0*/  SYNCS.PHASECHK.TRANS64.TRYWAIT P0, [R6+URZ], R5 ;  /* 0x00000005060075a7 */ /* 0x001064000800017f */
[----:B-1----:R-:W-:Y:S05]  /*a1f0*/  @!P0 NANOSLEEP.SYNCS 0x989680 ;  /* 0x009896800000895d */ /* 0x002fea0003900000 */
[----:B------:R-:W1:Y:S02]  /*a200*/  @!P0 SYNCS.PHASECHK.TRANS64 P0, [R6+URZ], R5 ;  /* 0x00000005060085a7 */ /* 0x000e64000800007f */
[----:B-1----:R-:W-:Y:S05]  /*a210*/  @!P0 BRA `(.L_x_319) ;  /* 0xfffffffc00f08947 */ /* 0x002fea000383ffff */
[----:B------:R-:W-:Y:S05]  /*a220*/  BRA `(.L_x_333) ;  /* 0xfffffff800e87947 */ /* 0x000fea000383ffff */
.L_x_334:
[----:B------:R-:W-:-:S00]  /*a230*/  BRA `(.L_x_334) ;  /* 0xfffffffc00fc7947 */ /* 0x000fc0000383ffff */
[----:B------:R-:W-:-:S00]  /*a240*/  NOP ;  /* 0x0000000000007918 */ /* 0x000fc00000000000 */
        /* <DEDUP_REMOVED lines=11> */
.L_x_335:


//--------------------- .nv.global.init           --------------------------
	.section	.nv.global.init,"aw",@progbits
.nv.global.init:
	.type		$str$22,@object
	.size		$str$22,($str$23 - $str$22)
$str$22:
        /*0000*/ 	.byte	0x6b, 0x5f, 0x74, 0x69, 0x6c, 0x65, 0x5f, 0x63, 0x6f, 0x75, 0x6e, 0x74, 0x20, 0x3e, 0x3d, 0x20
        /*0010*/ 	.byte	0x31, 0x00
	.type		$str$23,@object
	.size		$str$23,(__unnamed_1 - $str$23)
$str$23:
        /*0012*/ 	.byte	0x2f, 0x74, 0x6d, 0x70, 0x2f, 0x63, 0x75, 0x74, 0x6c, 0x61, 0x73, 0x73, 0x5f, 0x73, 0x77, 0x65
        /*0022*/ 	.byte	0x65, 0x70, 0x5f, 0x73, 0x72, 0x63, 0x2f, 0x69, 0x6e, 0x63, 0x6c, 0x75, 0x64, 0x65, 0x2f, 0x63
        /*0032*/ 	.byte	0x75, 0x74, 0x6c, 0x61, 0x73, 0x73, 0x2f, 0x67, 0x65, 0x6d, 0x6d, 0x2f, 0x63, 0x6f, 0x6c, 0x6c
        /*0042*/ 	.byte	0x65, 0x63, 0x74, 0x69, 0x76, 0x65, 0x2f, 0x73, 0x6d, 0x39, 0x30, 0x5f, 0x6d, 0x6d, 0x61, 0x5f
        /*0052*/ 	.byte	0x74, 0x6d, 0x61, 0x5f, 0x67, 0x6d, 0x6d, 0x61, 0x5f, 0x73, 0x73, 0x5f, 0x77, 0x61, 0x72, 0x70
        /*0062*/ 	.byte	0x73, 0x70, 0x65, 0x63, 0x69, 0x61, 0x6c, 0x69, 0x7a, 0x65, 0x64, 0x2e, 0x68, 0x70, 0x70, 0x00
	.type		__unnamed_1,@object
	.size		__unnamed_1,(.L_0 - __unnamed_1)
__unnamed_1:
        /*0072*/ 	.byte	0x76, 0x6f, 0x69, 0x64, 0x20, 0x63, 0x75, 0x74, 0x6c, 0x61, 0x73, 0x73, 0x3a, 0x3a, 0x67, 0x65
        /* <DEDUP_REMOVED lines=173> */
        /*0b52*/ 	.byte	0x69, 0x74, 0x79, 0x5d, 0x00
.L_0:


//--------------------- .nv.shared._ZN7cutlass13device_kernelINS_4gemm6kernel13GemmUniversalIN4cute5tupleIJiiiiEEENS1_10collective13CollectiveMmaINS1_34MainloopSm90TmaGmmaWarpSpecializedILi5ENS5_IJNS4_1CILi2EEENSA_ILi4EEENSA_ILi1EEEEEENS1_32KernelTmaWarpSpecializedPingpongEEENS5_IJNSA_ILi64EEENSA_ILi256EEENSA_ILi128EEEEEEaNS5_IJlSD_lEEEaSL_NS4_8TiledMMAINS4_8MMA_AtomIJNS4_4SM904GMMA27MMA_64x256x32_S32S8S8_SS_TNEEEENS4_6LayoutINS5_IJSD_SD_SD_EEENS5_IJNSA_ILi0EEESU_SU_EEEEENS5_IJNS4_10UnderscoreESX_SX_EEEEENS4_23SM90_TMA_LOAD_MULTICASTENS4_14ComposedLayoutINS4_7SwizzleILi3ELi4ELi3EEENS4_18smem_ptr_flag_bitsILi8EEENSS_INS5_IJNSA_ILi8EEESJ_EEENS5_IJSJ_SD_EEEEEEEvNS4_8identityES10_S1A_vS1B_EENS_8epilogue10collective6detail29Sm90TmaWarpSpecializedAdapterINS1E_15DefaultEpilogueIaSL_SL_NS1D_6thread17LinearCombinationIaLi1EiiLNS1I_9ScaleType4KindE0ELNS_15FloatRoundStyleE2EaEENS1_15EpilogueDefaultEEEEEvvEEEEvNT_6ParamsE --------------------------
	.section	.nv.shared._ZN7cutlass13device_kernelINS_4gemm6kernel13GemmUniversalIN4cute5tupleIJiiiiEEENS1_10collective13CollectiveMmaINS1_34MainloopSm90TmaGmmaWarpSpecializedILi5ENS5_IJNS4_1CILi2EEENSA_ILi4EEENSA_ILi1EEEEEENS1_32KernelTmaWarpSpecializedPingpongEEENS5_IJNSA_ILi64EEENSA_ILi256EEENSA_ILi128EEEEEEaNS5_IJlSD_lEEEaSL_NS4_8TiledMMAINS4_8MMA_AtomIJNS4_4SM904GMMA27MMA_64x256x32_S32S8S8_SS_TNEEEENS4_6LayoutINS5_IJSD_SD_SD_EEENS5_IJNSA_ILi0EEESU_SU_EEEEENS5_IJNS4_10UnderscoreESX_SX_EEEEENS4_23SM90_TMA_LOAD_MULTICASTENS4_14ComposedLayoutINS4_7SwizzleILi3ELi4ELi3EEENS4_18smem_ptr_flag_bitsILi8EEENSS_INS5_IJNSA_ILi8EEESJ_EEENS5_IJSJ_SD_EEEEEEEvNS4_8identityES10_S1A_vS1B_EENS_8epilogue10collective6detail29Sm90TmaWarpSpecializedAdapterINS1E_15DefaultEpilogueIaSL_SL_NS1D_6thread17LinearCombinationIaLi1EiiLNS1I_9ScaleType4KindE0ELNS_15FloatRoundStyleE2EaEENS1_15EpilogueDefaultEEEEEvvEEEEvNT_6ParamsE,"aw",@nobits
	.sectionflags	@""
	.align	16
	.zero		1024


//--------------------- .nv.shared.reserved.0     --------------------------
	.section	.nv.shared.reserved.0,"aw",@nobits
	.weak		__nv_reservedSMEM_offset_0_alias
	.size		__nv_reservedSMEM_offset_0_alias, 0, 0
	.other		__nv_reservedSMEM_offset_0_alias,@"STO_CUDA_RESERVED_SHARED STV_DEFAULT"
__nv_reservedSMEM_offset_0_alias:
	.zero		0


//--------------------- .nv.global                --------------------------
	.section	.nv.global,"aw",@nobits
.nv.global:
	.type		_ZN40_INTERNAL_ec7ab0cb_4_k_cu_d25ac27a_157214cute1_E,@object
	.size		_ZN40_INTERNAL_ec7ab0cb_4_k_cu_d25ac27a_157214cute1_E,(_ZN40_INTERNAL_ec7ab0cb_4_k_cu_d25ac27a_157214cuda3std3__45__cpo6cbeginE - _ZN40_INTERNAL_ec7ab0cb_4_k_cu_d25ac27a_157214cute1_E)
_ZN40_INTERNAL_ec7ab0cb_4_k_cu_d25ac27a_157214cute1_E:
	.zero		1
	.type		_ZN40_INTERNAL_ec7ab0cb_4_k_cu_d25ac27a_157214cuda3std3__45__cpo6cbeginE,@object
	.size		_ZN40_INTERNAL_ec7ab0cb_4_k_cu_d25ac27a_157214cuda3std3__45__cpo6cbeginE,(_ZN40_INTERNAL_ec7ab0cb_4_k_cu_d25ac27a_157214cuda3std3__48in_placeE - _ZN40_INTERNAL_ec7ab0cb_4_k_cu_d25ac27a_157214cuda3std3__45__cpo6cbeginE)
_ZN40_INTERNAL_ec7ab0cb_4_k_cu_d25ac27a_157214cuda3std3__45__cpo6cbeginE:
	.zero		1
	.type		_ZN40_INTERNAL_ec7ab0cb_4_k_cu_d25ac27a_157214cuda3std3__48in_placeE,@object
	.size		_ZN40_INTERNAL_ec7ab0cb_4_k_cu_d25ac27a_157214cuda3std3__48in_placeE,(_ZN40_INTERNAL_ec7ab0cb_4_k_cu_d25ac27a_157214cuda3std6ranges3__45__cpo9iter_moveE - _ZN40_INTERNAL_ec7ab0cb_4_k_cu_d25ac27a_157214cuda3std3__48in_placeE)
_ZN40_INTERNAL_ec7ab0cb_4_k_cu_d25ac27a_157214cuda3std3__48in_placeE:
	.zero		1
	.type		_ZN40_INTERNAL_ec7ab0cb_4_k_cu_d25ac27a_157214cuda3std6ranges3__45__cpo9iter_moveE,@object
	.size		_ZN40_INTERNAL_ec7ab0cb_4_k_cu_d25ac27a_157214cuda3std6ranges3__45__cpo9iter_moveE,(_ZN40_INTERNAL_ec7ab0cb_4_k_cu_d25ac27a_157214cuda3std3__45__cpo5beginE - _ZN40_INTERNAL_ec7ab0cb_4_k_cu_d25ac27a_157214cuda3std6ranges3__45__cpo9iter_moveE)
_ZN40_INTERNAL_ec7ab0cb_4_k_cu_d25ac27a_157214cuda3std6ranges3__45__cpo9iter_moveE:
	.zero		1
	.type		_ZN40_INTERNAL_ec7ab0cb_4_k_cu_d25ac27a_157214cuda3std3__45__cpo5beginE,@object
	.size		_ZN40_INTERNAL_ec7ab0cb_4_k_cu_d25ac27a_157214cuda3std3__45__cpo5beginE,(_ZN40_INTERNAL_ec7ab0cb_4_k_cu_d25ac27a_157214cuda3std3__442_GLOBAL__N__ec7ab0cb_4_k_cu_d25ac27a_157216ignoreE - _ZN40_INTERNAL_ec7ab0cb_4_k_cu_d25ac27a_157214cuda3std3__45__cpo5beginE)
_ZN40_INTERNAL_ec7ab0cb_4_k_cu_d25ac27a_157214cuda3std3__45__cpo5beginE:
	.zero		1
	.type		_ZN40_INTERNAL_ec7ab0cb_4_k_cu_d25ac27a_157214cuda3std3__442_GLOBAL__N__ec7ab0cb_4_k_cu_d25ac27a_157216ignoreE,@object
	.size		_ZN40_INTERNAL_ec7ab0cb_4_k_cu_d25ac27a_157214cuda3std3__442_GLOBAL__N__ec7ab0cb_4_k_cu_d25ac27a_157216ignoreE,(_ZN40_INTERNAL_ec7ab0cb_4_k_cu_d25ac27a_157214cute7productE - _ZN40_INTERNAL_ec7ab0cb_4_k_cu_d25ac27a_157214cuda3std3__442_GLOBAL__N__ec7ab0cb_4_k_cu_d25ac27a_157216ignoreE)
_ZN40_INTERNAL_ec7ab0cb_4_k_cu_d25ac27a_157214cuda3std3__442_GLOBAL__N__ec7ab0cb_4_k_cu_d25ac27a_157216ignoreE:
	.zero		1
	.type		_ZN40_INTERNAL_ec7ab0cb_4_k_cu_d25ac27a_157214cute7productE,@object
	.size		_ZN40_INTERNAL_ec7ab0cb_4_k_cu_d25ac27a_157214cute7productE,(_ZN40_INTERNAL_ec7ab0cb_4_k_cu_d25ac27a_157214cuda3std3__45__cpo3endE - _ZN40_INTERNAL_ec7ab0cb_4_k_cu_d25ac27a_157214cute7productE)
_ZN40_INTERNAL_ec7ab0cb_4_k_cu_d25ac27a_157214cute7productE:
	.zero		1
	.type		_ZN40_INTERNAL_ec7ab0cb_4_k_cu_d25ac27a_157214cuda3std3__45__cpo3endE,@object
	.size		_ZN40_INTERNAL_ec7ab0cb_4_k_cu_d25ac27a_157214cuda3std3__45__cpo3endE,(_ZN40_INTERNAL_ec7ab0cb_4_k_cu_d25ac27a_157214cuda3std3__419piecewise_constructE - _ZN40_INTERNAL_ec7ab0cb_4_k_cu_d25ac27a_157214cuda3std3__45__cpo3endE)
_ZN40_INTERNAL_ec7ab0cb_4_k_cu_d25ac27a_157214cuda3std3__45__cpo3endE:
	.zero		1
	.type		_ZN40_INTERNAL_ec7ab0cb_4_k_cu_d25ac27a_157214cuda3std3__419piecewise_constructE,@object
	.size		_ZN40_INTERNAL_ec7ab0cb_4_k_cu_d25ac27a_157214cuda3std3__419piecewise_constructE,(_ZN40_INTERNAL_ec7ab0cb_4_k_cu_d25ac27a_157214cuda3std3__45__cpo4cendE - _ZN40_INTERNAL_ec7ab0cb_4_k_cu_d25ac27a_157214cuda3std3__419piecewise_constructE)
_ZN40_INTERNAL_ec7ab0cb_4_k_cu_d25ac27a_157214cuda3std3__419piecewise_constructE:
	.zero		1
	.type		_ZN40_INTERNAL_ec7ab0cb_4_k_cu_d25ac27a_157214cuda3std3__45__cpo4cendE,@object
	.size		_ZN40_INTERNAL_ec7ab0cb_4_k_cu_d25ac27a_157214cuda3std3__45__cpo4cendE,(_ZN40_INTERNAL_ec7ab0cb_4_k_cu_d25ac27a_157214cuda3std6ranges3__45__cpo4swapE - _ZN40_INTERNAL_ec7ab0cb_4_k_cu_d25ac27a_157214cuda3std3__45__cpo4cendE)
_ZN40_INTERNAL_ec7ab0cb_4_k_cu_d25ac27a_157214cuda3std3__45__cpo4cendE:
	.zero		1
	.type		_ZN40_INTERNAL_ec7ab0cb_4_k_cu_d25ac27a_157214cuda3std6ranges3__45__cpo4swapE,@object
	.size		_ZN40_INTERNAL_ec7ab0cb_4_k_cu_d25ac27a_157214cuda3std6ranges3__45__cpo4swapE,(.L_8 - _ZN40_INTERNAL_ec7ab0cb_4_k_cu_d25ac27a_157214cuda3std6ranges3__45__cpo4swapE)
_ZN40_INTERNAL_ec7ab0cb_4_k_cu_d25ac27a_157214cuda3std6ranges3__45__cpo4swapE:
	.zero		1
.L_8:


//--------------------- .nv.constant0._ZN7cutlass13device_kernelINS_4gemm6kernel13GemmUniversalIN4cute5tupleIJiiiiEEENS1_10collective13CollectiveMmaINS1_34MainloopSm90TmaGmmaWarpSpecializedILi5ENS5_IJNS4_1CILi2EEENSA_ILi4EEENSA_ILi1EEEEEENS1_32KernelTmaWarpSpecializedPingpongEEENS5_IJNSA_ILi64EEENSA_ILi256EEENSA_ILi128EEEEEEaNS5_IJlSD_lEEEaSL_NS4_8TiledMMAINS4_8MMA_AtomIJNS4_4SM904GMMA27MMA_64x256x32_S32S8S8_SS_TNEEEENS4_6LayoutINS5_IJSD_SD_SD_EEENS5_IJNSA_ILi0EEESU_SU_EEEEENS5_IJNS4_10UnderscoreESX_SX_EEEEENS4_23SM90_TMA_LOAD_MULTICASTENS4_14ComposedLayoutINS4_7SwizzleILi3ELi4ELi3EEENS4_18smem_ptr_flag_bitsILi8EEENSS_INS5_IJNSA_ILi8EEESJ_EEENS5_IJSJ_SD_EEEEEEEvNS4_8identityES10_S1A_vS1B_EENS_8epilogue10collective6detail29Sm90TmaWarpSpecializedAdapterINS1E_15DefaultEpilogueIaSL_SL_NS1D_6thread17LinearCombinationIaLi1EiiLNS1I_9ScaleType4KindE0ELNS_15FloatRoundStyleE2EaEENS1_15EpilogueDefaultEEEEEvvEEEEvNT_6ParamsE --------------------------
	.section	.nv.constant0._ZN7cutlass13device_kernelINS_4gemm6kernel13GemmUniversalIN4cute5tupleIJiiiiEEENS1_10collective13CollectiveMmaINS1_34MainloopSm90TmaGmmaWarpSpecializedILi5ENS5_IJNS4_1CILi2EEENSA_ILi4EEENSA_ILi1EEEEEENS1_32KernelTmaWarpSpecializedPingpongEEENS5_IJNSA_ILi64EEENSA_ILi256EEENSA_ILi128EEEEEEaNS5_IJlSD_lEEEaSL_NS4_8TiledMMAINS4_8MMA_AtomIJNS4_4SM904GMMA27MMA_64x256x32_S32S8S8_SS_TNEEEENS4_6LayoutINS5_IJSD_SD_SD_EEENS5_IJNSA_ILi0EEESU_SU_EEEEENS5_IJNS4_10UnderscoreESX_SX_EEEEENS4_23SM90_TMA_LOAD_MULTICASTENS4_14ComposedLayoutINS4_7SwizzleILi3ELi4ELi3EEENS4_18smem_ptr_flag_bitsILi8EEENSS_INS5_IJNSA_ILi8EEESJ_EEENS5_IJSJ_SD_EEEEEEEvNS4_8identityES10_S1A_vS1B_EENS_8epilogue10collective6detail29Sm90TmaWarpSpecializedAdapterINS1E_15DefaultEpilogueIaSL_SL_NS1D_6thread17LinearCombinationIaLi1EiiLNS1I_9ScaleType4KindE0ELNS_15FloatRoundStyleE2EaEENS1_15EpilogueDefaultEEEEEvvEEEEvNT_6ParamsE,"a",@progbits
	.sectionflags	@""
	.align	4
.nv.constant0._ZN7cutlass13device_kernelINS_4gemm6kernel13GemmUniversalIN4cute5tupleIJiiiiEEENS1_10collective13CollectiveMmaINS1_34MainloopSm90TmaGmmaWarpSpecializedILi5ENS5_IJNS4_1CILi2EEENSA_ILi4EEENSA_ILi1EEEEEENS1_32KernelTmaWarpSpecializedPingpongEEENS5_IJNSA_ILi64EEENSA_ILi256EEENSA_ILi128EEEEEEaNS5_IJlSD_lEEEaSL_NS4_8TiledMMAINS4_8MMA_AtomIJNS4_4SM904GMMA27MMA_64x256x32_S32S8S8_SS_TNEEEENS4_6LayoutINS5_IJSD_SD_SD_EEENS5_IJNSA_ILi0EEESU_SU_EEEEENS5_IJNS4_10UnderscoreESX_SX_EEEEENS4_23SM90_TMA_LOAD_MULTICASTENS4_14ComposedLayoutINS4_7SwizzleILi3ELi4ELi3EEENS4_18smem_ptr_flag_bitsILi8EEENSS_INS5_IJNSA_ILi8EEESJ_EEENS5_IJSJ_SD_EEEEEEEvNS4_8identityES10_S1A_vS1B_EENS_8epilogue10collective6detail29Sm90TmaWarpSpecializedAdapterINS1E_15DefaultEpilogueIaSL_SL_NS1D_6thread17LinearCombinationIaLi1EiiLNS1I_9ScaleType4KindE0ELNS_15FloatRoundStyleE2EaEENS1_15EpilogueDefaultEEEEEvvEEEEvNT_6ParamsE:
	.zero		1664


//--------------------- SYMBOLS --------------------------

	.type		.nv.reservedSmem.offset0,@object
	.size		.nv.reservedSmem.offset0,0x4
	.type		__assertfail,@function
